//
// Generated by NVIDIA NVVM Compiler
//
// Compiler Build ID: CL-36424714
// Cuda compilation tools, release 13.0, V13.0.88
// Based on NVVM 20.0.0
//

.version 9.0
.target sm_100
.address_size 64

	// .globl	_Z7nn_initPilPfS0_S_Pl

.visible .entry _Z7nn_initPilPfS0_S_Pl(
	.param .u64 .ptr .align 1 _Z7nn_initPilPfS0_S_Pl_param_0,
	.param .u64 _Z7nn_initPilPfS0_S_Pl_param_1,
	.param .u64 .ptr .align 1 _Z7nn_initPilPfS0_S_Pl_param_2,
	.param .u64 .ptr .align 1 _Z7nn_initPilPfS0_S_Pl_param_3,
	.param .u64 .ptr .align 1 _Z7nn_initPilPfS0_S_Pl_param_4,
	.param .u64 .ptr .align 1 _Z7nn_initPilPfS0_S_Pl_param_5
)
{
	.reg .pred 	%p<16>;
	.reg .b32 	%r<46>;
	.reg .b32 	%f<43>;
	.reg .b64 	%rd<83>;

	ld.param.u64 	%rd22, [_Z7nn_initPilPfS0_S_Pl_param_0];
	ld.param.u64 	%rd23, [_Z7nn_initPilPfS0_S_Pl_param_1];
	ld.param.u64 	%rd25, [_Z7nn_initPilPfS0_S_Pl_param_2];
	ld.param.u64 	%rd26, [_Z7nn_initPilPfS0_S_Pl_param_3];
	ld.param.u64 	%rd27, [_Z7nn_initPilPfS0_S_Pl_param_4];
	ld.param.u64 	%rd24, [_Z7nn_initPilPfS0_S_Pl_param_5];
	cvta.to.global.u64 	%rd1, %rd26;
	cvta.to.global.u64 	%rd2, %rd25;
	cvta.to.global.u64 	%rd3, %rd27;
	mov.u32 	%r19, %tid.x;
	mov.u32 	%r20, %ctaid.x;
	mov.u32 	%r21, %ntid.x;
	mad.lo.s32 	%r37, %r20, %r21, %r19;
	cvt.s64.s32 	%rd4, %r37;
	setp.le.s64 	%p1, %rd23, %rd4;
	@%p1 bra 	$L__BB0_22;
	cvta.to.global.u64 	%rd28, %rd22;
	cvta.to.global.u64 	%rd29, %rd24;
	shl.b64 	%rd30, %rd4, 3;
	add.s64 	%rd5, %rd29, %rd30;
	mov.b64 	%rd31, 0;
	st.global.u64 	[%rd5], %rd31;
	mul.lo.s64 	%rd6, %rd23, %rd4;
	shl.b64 	%rd32, %rd6, 2;
	add.s64 	%rd7, %rd28, %rd32;
	st.global.u32 	[%rd7], %r37;
	add.s64 	%rd33, %rd6, %rd4;
	shl.b64 	%rd34, %rd33, 2;
	add.s64 	%rd35, %rd3, %rd34;
	mov.b32 	%r22, 1;
	st.global.u32 	[%rd35], %r22;
	setp.eq.s64 	%p2, %rd23, 1;
	@%p2 bra 	$L__BB0_21;
	setp.lt.s64 	%p3, %rd23, 1;
	@%p3 bra 	$L__BB0_17;
	mov.b32 	%r34, 1;
$L__BB0_4:
	mov.u32 	%r5, %r37;
	mov.u32 	%r2, %r34;
	mov.b64 	%rd79, 0;
$L__BB0_5:
	cvt.u32.u64 	%r6, %rd79;
	setp.eq.s32 	%p7, %r5, %r6;
	@%p7 bra 	$L__BB0_8;
	add.s64 	%rd41, %rd79, %rd6;
	shl.b64 	%rd42, %rd41, 2;
	add.s64 	%rd43, %rd3, %rd42;
	ld.global.u32 	%r27, [%rd43];
	setp.ne.s32 	%p8, %r27, 0;
	@%p8 bra 	$L__BB0_8;
	mul.wide.s32 	%rd44, %r5, 4;
	add.s64 	%rd45, %rd2, %rd44;
	ld.global.f32 	%f9, [%rd45];
	shl.b64 	%rd46, %rd79, 2;
	add.s64 	%rd47, %rd2, %rd46;
	ld.global.f32 	%f10, [%rd47];
	sub.f32 	%f11, %f9, %f10;
	add.s64 	%rd48, %rd1, %rd44;
	ld.global.f32 	%f12, [%rd48];
	add.s64 	%rd49, %rd1, %rd46;
	ld.global.f32 	%f13, [%rd49];
	sub.f32 	%f14, %f12, %f13;
	mul.f32 	%f15, %f14, %f14;
	fma.rn.f32 	%f16, %f11, %f11, %f15;
	sqrt.rn.f32 	%f17, %f16;
	cvt.rzi.s64.f32 	%rd50, %f17;
	cvt.rn.f32.s64 	%f39, %rd50;
	mov.u32 	%r38, %r6;
	bra.uni 	$L__BB0_9;
$L__BB0_8:
	add.s64 	%rd79, %rd79, 1;
	setp.gt.s64 	%p9, %rd23, %rd79;
	@%p9 bra 	$L__BB0_5;
$L__BB0_9:
	add.s32 	%r39, %r38, 1;
	cvt.s64.s32 	%rd80, %r39;
	setp.gt.s64 	%p10, %rd23, %rd80;
	mov.u32 	%r37, %r38;
	@%p10 bra 	$L__BB0_10;
	bra.uni 	$L__BB0_16;
$L__BB0_10:
	mul.wide.s32 	%rd51, %r5, 4;
	add.s64 	%rd13, %rd2, %rd51;
	add.s64 	%rd14, %rd1, %rd51;
	mov.b32 	%r40, 0;
$L__BB0_11:
	add.s64 	%rd52, %rd80, %rd6;
	shl.b64 	%rd53, %rd52, 2;
	add.s64 	%rd54, %rd3, %rd53;
	ld.global.u32 	%r29, [%rd54];
	setp.ne.s32 	%p11, %r29, 0;
	@%p11 bra 	$L__BB0_14;
	ld.global.f32 	%f18, [%rd13];
	shl.b64 	%rd55, %rd80, 2;
	add.s64 	%rd56, %rd2, %rd55;
	ld.global.f32 	%f19, [%rd56];
	sub.f32 	%f20, %f18, %f19;
	ld.global.f32 	%f21, [%rd14];
	add.s64 	%rd57, %rd1, %rd55;
	ld.global.f32 	%f22, [%rd57];
	sub.f32 	%f23, %f21, %f22;
	mul.f32 	%f24, %f23, %f23;
	fma.rn.f32 	%f25, %f20, %f20, %f24;
	sqrt.rn.f32 	%f26, %f25;
	cvt.rzi.s64.f32 	%rd58, %f26;
	cvt.rn.f32.s64 	%f5, %rd58;
	setp.leu.f32 	%p12, %f39, %f5;
	@%p12 bra 	$L__BB0_14;
	mov.b32 	%r40, 1;
	mov.f32 	%f39, %f5;
	mov.u32 	%r44, %r39;
$L__BB0_14:
	add.s32 	%r39, %r39, 1;
	cvt.s64.s32 	%rd80, %r39;
	setp.gt.s64 	%p13, %rd23, %rd80;
	@%p13 bra 	$L__BB0_11;
	setp.eq.s32 	%p14, %r40, 0;
	selp.b32 	%r37, %r38, %r44, %p14;
$L__BB0_16:
	ld.global.u64 	%rd59, [%rd5];
	cvt.rn.f32.s64 	%f27, %rd59;
	add.f32 	%f28, %f39, %f27;
	cvt.rzi.s64.f32 	%rd60, %f28;
	st.global.u64 	[%rd5], %rd60;
	add.s32 	%r34, %r2, 1;
	mul.wide.u32 	%rd61, %r2, 4;
	add.s64 	%rd62, %rd7, %rd61;
	st.global.u32 	[%rd62], %r37;
	cvt.s64.s32 	%rd63, %r37;
	add.s64 	%rd64, %rd6, %rd63;
	shl.b64 	%rd65, %rd64, 2;
	add.s64 	%rd66, %rd3, %rd65;
	mov.b32 	%r31, 1;
	st.global.u32 	[%rd66], %r31;
	cvt.u64.u32 	%rd67, %r34;
	setp.eq.s64 	%p15, %rd23, %rd67;
	@%p15 bra 	$L__BB0_21;
	bra.uni 	$L__BB0_4;
$L__BB0_17:
	add.s64 	%rd36, %rd23, -1;
	and.b64  	%rd82, %rd36, 3;
	and.b64  	%rd81, %rd36, -4;
	add.s64 	%rd17, %rd3, %rd32;
$L__BB0_18:
	mov.b64 	%rd38, -9223372036854775808;
	st.global.u64 	[%rd5], %rd38;
	mov.b32 	%r23, 1;
	st.global.u32 	[%rd17], %r23;
	add.s64 	%rd81, %rd81, -4;
	setp.ne.s64 	%p4, %rd81, 0;
	@%p4 bra 	$L__BB0_18;
	setp.eq.s64 	%p5, %rd82, 0;
	@%p5 bra 	$L__BB0_21;
$L__BB0_20:
	.pragma "nounroll";
	mov.b64 	%rd39, -9223372036854775808;
	st.global.u64 	[%rd5], %rd39;
	mov.b32 	%r24, 1;
	st.global.u32 	[%rd17], %r24;
	add.s64 	%rd82, %rd82, -1;
	setp.ne.s64 	%p6, %rd82, 0;
	@%p6 bra 	$L__BB0_20;
$L__BB0_21:
	ld.global.u32 	%r32, [%rd7];
	shl.b64 	%rd68, %rd23, 2;
	add.s64 	%rd69, %rd7, %rd68;
	ld.global.u32 	%r33, [%rd69+-4];
	mul.wide.s32 	%rd70, %r32, 4;
	add.s64 	%rd71, %rd2, %rd70;
	ld.global.f32 	%f29, [%rd71];
	mul.wide.s32 	%rd72, %r33, 4;
	add.s64 	%rd73, %rd2, %rd72;
	ld.global.f32 	%f30, [%rd73];
	sub.f32 	%f31, %f29, %f30;
	add.s64 	%rd74, %rd1, %rd70;
	ld.global.f32 	%f32, [%rd74];
	add.s64 	%rd75, %rd1, %rd72;
	ld.global.f32 	%f33, [%rd75];
	sub.f32 	%f34, %f32, %f33;
	mul.f32 	%f35, %f34, %f34;
	fma.rn.f32 	%f36, %f31, %f31, %f35;
	sqrt.rn.f32 	%f37, %f36;
	cvt.rzi.s64.f32 	%rd76, %f37;
	ld.global.u64 	%rd77, [%rd5];
	add.s64 	%rd78, %rd77, %rd76;
	st.global.u64 	[%rd5], %rd78;
$L__BB0_22:
	ret;

}
	// .globl	_Z7tsp_tprPfS_lPyl
.visible .entry _Z7tsp_tprPfS_lPyl(
	.param .u64 .ptr .align 1 _Z7tsp_tprPfS_lPyl_param_0,
	.param .u64 .ptr .align 1 _Z7tsp_tprPfS_lPyl_param_1,
	.param .u64 _Z7tsp_tprPfS_lPyl_param_2,
	.param .u64 .ptr .align 1 _Z7tsp_tprPfS_lPyl_param_3,
	.param .u64 _Z7tsp_tprPfS_lPyl_param_4
)
{
	.reg .pred 	%p<11>;
	.reg .b32 	%r<6>;
	.reg .b32 	%f<48>;
	.reg .b64 	%rd<97>;

	ld.param.u64 	%rd23, [_Z7tsp_tprPfS_lPyl_param_0];
	ld.param.u64 	%rd27, [_Z7tsp_tprPfS_lPyl_param_1];
	ld.param.u64 	%rd24, [_Z7tsp_tprPfS_lPyl_param_2];
	ld.param.u64 	%rd26, [_Z7tsp_tprPfS_lPyl_param_4];
	cvta.to.global.u64 	%rd1, %rd27;
	cvta.to.global.u64 	%rd2, %rd23;
	mov.u32 	%r1, %tid.x;
	mov.u32 	%r2, %ctaid.x;
	mov.u32 	%r3, %ntid.x;
	mad.lo.s32 	%r4, %r2, %r3, %r1;
	cvt.u64.u32 	%rd3, %r4;
	setp.ge.s64 	%p1, %rd3, %rd26;
	@%p1 bra 	$L__BB1_9;
	add.s64 	%rd4, %rd3, 1;
	setp.ge.u64 	%p2, %rd4, %rd26;
	mov.u64 	%rd96, %rd24;
	@%p2 bra 	$L__BB1_7;
	cvt.u32.u64 	%r5, %rd3;
	mul.wide.s32 	%rd29, %r5, 4;
	add.s64 	%rd30, %rd2, %rd29;
	ld.global.f32 	%f1, [%rd30];
	add.s64 	%rd31, %rd1, %rd29;
	ld.global.f32 	%f2, [%rd31];
	shl.b64 	%rd32, %rd4, 32;
	shr.s64 	%rd33, %rd32, 30;
	add.s64 	%rd34, %rd2, %rd33;
	ld.global.f32 	%f3, [%rd34];
	add.s64 	%rd35, %rd1, %rd33;
	ld.global.f32 	%f4, [%rd35];
	sub.f32 	%f6, %f1, %f3;
	sub.f32 	%f7, %f2, %f4;
	mul.f32 	%f8, %f7, %f7;
	fma.rn.f32 	%f9, %f6, %f6, %f8;
	sqrt.rn.f32 	%f5, %f9;
	sub.s64 	%rd36, %rd3, %rd26;
	and.b64  	%rd37, %rd36, 1;
	setp.eq.b64 	%p3, %rd37, 1;
	mov.u64 	%rd91, %rd4;
	mov.u64 	%rd93, %rd3;
	@%p3 bra 	$L__BB1_4;
	add.s64 	%rd91, %rd3, 2;
	mov.u64 	%rd93, %rd4;
$L__BB1_4:
	add.s64 	%rd39, %rd26, -2;
	setp.eq.s64 	%p4, %rd39, %rd3;
	mov.u64 	%rd96, %rd24;
	@%p4 bra 	$L__BB1_7;
	cvt.rzi.s64.f32 	%rd8, %f5;
	mul.lo.s64 	%rd41, %rd4, %rd3;
	shr.u64 	%rd42, %rd41, 1;
	add.s64 	%rd43, %rd26, -1;
	mul.lo.s64 	%rd44, %rd43, %rd3;
	sub.s64 	%rd9, %rd44, %rd42;
	shl.b64 	%rd90, %rd91, 32;
	mov.u64 	%rd96, %rd24;
$L__BB1_6:
	ld.param.u64 	%rd86, [_Z7tsp_tprPfS_lPyl_param_0];
	shr.s64 	%rd45, %rd90, 30;
	cvta.to.global.u64 	%rd46, %rd86;
	add.s64 	%rd47, %rd46, %rd45;
	ld.global.f32 	%f10, [%rd47];
	sub.f32 	%f11, %f1, %f10;
	add.s64 	%rd48, %rd1, %rd45;
	ld.global.f32 	%f12, [%rd48];
	sub.f32 	%f13, %f2, %f12;
	mul.f32 	%f14, %f13, %f13;
	fma.rn.f32 	%f15, %f11, %f11, %f14;
	sqrt.rn.f32 	%f16, %f15;
	cvt.rzi.s64.f32 	%rd49, %f16;
	add.s64 	%rd50, %rd93, 2;
	setp.eq.s64 	%p5, %rd50, %rd26;
	shl.b64 	%rd51, %rd50, 32;
	shr.s64 	%rd52, %rd51, 30;
	selp.b64 	%rd53, 0, %rd52, %p5;
	add.s64 	%rd54, %rd46, %rd53;
	ld.global.f32 	%f17, [%rd54];
	sub.f32 	%f18, %f3, %f17;
	add.s64 	%rd55, %rd1, %rd53;
	ld.global.f32 	%f19, [%rd55];
	sub.f32 	%f20, %f4, %f19;
	mul.f32 	%f21, %f20, %f20;
	fma.rn.f32 	%f22, %f18, %f18, %f21;
	sqrt.rn.f32 	%f23, %f22;
	cvt.rzi.s64.f32 	%rd56, %f23;
	sub.f32 	%f24, %f10, %f17;
	sub.f32 	%f25, %f12, %f19;
	mul.f32 	%f26, %f25, %f25;
	fma.rn.f32 	%f27, %f24, %f24, %f26;
	sqrt.rn.f32 	%f28, %f27;
	cvt.rzi.s64.f32 	%rd57, %f28;
	add.s64 	%rd58, %rd49, %rd24;
	add.s64 	%rd59, %rd58, %rd56;
	add.s64 	%rd60, %rd8, %rd57;
	sub.s64 	%rd61, %rd59, %rd60;
	setp.lt.s64 	%p6, %rd61, %rd96;
	add.s64 	%rd62, %rd9, %rd93;
	selp.b64 	%rd63, %rd62, %rd95, %p6;
	min.s64 	%rd64, %rd61, %rd96;
	add.s64 	%rd93, %rd91, 1;
	add.s64 	%rd65, %rd90, 4294967296;
	shr.s64 	%rd66, %rd65, 30;
	add.s64 	%rd67, %rd46, %rd66;
	ld.global.f32 	%f29, [%rd67];
	sub.f32 	%f30, %f1, %f29;
	add.s64 	%rd68, %rd1, %rd66;
	ld.global.f32 	%f31, [%rd68];
	sub.f32 	%f32, %f2, %f31;
	mul.f32 	%f33, %f32, %f32;
	fma.rn.f32 	%f34, %f30, %f30, %f33;
	sqrt.rn.f32 	%f35, %f34;
	cvt.rzi.s64.f32 	%rd69, %f35;
	add.s64 	%rd17, %rd91, 2;
	sub.s64 	%rd70, %rd91, %rd26;
	setp.eq.s64 	%p7, %rd70, -2;
	add.s64 	%rd90, %rd90, 8589934592;
	shr.s64 	%rd71, %rd90, 30;
	selp.b64 	%rd72, 0, %rd71, %p7;
	add.s64 	%rd73, %rd46, %rd72;
	ld.global.f32 	%f36, [%rd73];
	sub.f32 	%f37, %f3, %f36;
	add.s64 	%rd74, %rd1, %rd72;
	ld.global.f32 	%f38, [%rd74];
	sub.f32 	%f39, %f4, %f38;
	mul.f32 	%f40, %f39, %f39;
	fma.rn.f32 	%f41, %f37, %f37, %f40;
	sqrt.rn.f32 	%f42, %f41;
	cvt.rzi.s64.f32 	%rd75, %f42;
	sub.f32 	%f43, %f29, %f36;
	sub.f32 	%f44, %f31, %f38;
	mul.f32 	%f45, %f44, %f44;
	fma.rn.f32 	%f46, %f43, %f43, %f45;
	sqrt.rn.f32 	%f47, %f46;
	cvt.rzi.s64.f32 	%rd76, %f47;
	add.s64 	%rd77, %rd69, %rd24;
	add.s64 	%rd78, %rd77, %rd75;
	add.s64 	%rd79, %rd8, %rd76;
	sub.s64 	%rd80, %rd78, %rd79;
	setp.lt.s64 	%p8, %rd80, %rd64;
	add.s64 	%rd81, %rd9, %rd91;
	selp.b64 	%rd95, %rd81, %rd63, %p8;
	min.s64 	%rd96, %rd80, %rd64;
	setp.lt.s64 	%p9, %rd17, %rd26;
	mov.u64 	%rd91, %rd17;
	@%p9 bra 	$L__BB1_6;
$L__BB1_7:
	setp.ge.s64 	%p10, %rd96, %rd24;
	@%p10 bra 	$L__BB1_9;
	ld.param.u64 	%rd87, [_Z7tsp_tprPfS_lPyl_param_3];
	shl.b64 	%rd82, %rd96, 32;
	or.b64  	%rd83, %rd82, %rd95;
	cvta.to.global.u64 	%rd84, %rd87;
	atom.global.min.u64 	%rd85, [%rd84], %rd83;
$L__BB1_9:
	ret;

}
	// .globl	_Z9tsp_tpredPfS_lPyll
.visible .entry _Z9tsp_tpredPfS_lPyll(
	.param .u64 .ptr .align 1 _Z9tsp_tpredPfS_lPyll_param_0,
	.param .u64 .ptr .align 1 _Z9tsp_tpredPfS_lPyll_param_1,
	.param .u64 _Z9tsp_tpredPfS_lPyll_param_2,
	.param .u64 .ptr .align 1 _Z9tsp_tpredPfS_lPyll_param_3,
	.param .u64 _Z9tsp_tpredPfS_lPyll_param_4,
	.param .u64 _Z9tsp_tpredPfS_lPyll_param_5
)
{
	.reg .pred 	%p<21>;
	.reg .b32 	%r<27>;
	.reg .b32 	%f<67>;
	.reg .b64 	%rd<181>;

	ld.param.u64 	%rd67, [_Z9tsp_tpredPfS_lPyll_param_0];
	ld.param.u64 	%rd68, [_Z9tsp_tpredPfS_lPyll_param_1];
	ld.param.u64 	%rd63, [_Z9tsp_tpredPfS_lPyll_param_2];
	ld.param.u64 	%rd65, [_Z9tsp_tpredPfS_lPyll_param_4];
	cvta.to.global.u64 	%rd1, %rd68;
	cvta.to.global.u64 	%rd2, %rd67;
	mov.u32 	%r1, %tid.x;
	mov.u32 	%r2, %ctaid.x;
	mov.u32 	%r3, %ntid.x;
	mad.lo.s32 	%r4, %r2, %r3, %r1;
	cvt.u64.u32 	%rd3, %r4;
	setp.le.s64 	%p1, %rd65, %rd3;
	@%p1 bra 	$L__BB2_41;
	ld.param.u64 	%rd155, [_Z9tsp_tpredPfS_lPyll_param_5];
	setp.lt.s64 	%p2, %rd155, 1;
	mov.u64 	%rd171, %rd63;
	@%p2 bra 	$L__BB2_39;
	cvt.u32.u64 	%r5, %rd3;
	add.s64 	%rd4, %rd3, 1;
	mul.wide.s32 	%rd70, %r5, 4;
	add.s64 	%rd71, %rd2, %rd70;
	ld.global.f32 	%f1, [%rd71];
	add.s64 	%rd72, %rd1, %rd70;
	ld.global.f32 	%f2, [%rd72];
	or.b64  	%rd73, %rd4, %rd65;
	and.b64  	%rd74, %rd73, -4294967296;
	setp.ne.s64 	%p3, %rd74, 0;
	@%p3 bra 	$L__BB2_4;
	cvt.u32.u64 	%r6, %rd65;
	cvt.u32.u64 	%r7, %rd4;
	rem.u32 	%r8, %r7, %r6;
	cvt.u64.u32 	%rd159, %r8;
	bra.uni 	$L__BB2_5;
$L__BB2_4:
	rem.u64 	%rd159, %rd4, %rd65;
$L__BB2_5:
	ld.param.u64 	%rd156, [_Z9tsp_tpredPfS_lPyll_param_5];
	shl.b64 	%rd78, %rd159, 32;
	shr.s64 	%rd79, %rd78, 30;
	add.s64 	%rd80, %rd2, %rd79;
	ld.global.f32 	%f3, [%rd80];
	add.s64 	%rd81, %rd1, %rd79;
	ld.global.f32 	%f4, [%rd81];
	sub.f32 	%f14, %f1, %f3;
	sub.f32 	%f15, %f2, %f4;
	mul.f32 	%f16, %f15, %f15;
	fma.rn.f32 	%f17, %f14, %f14, %f16;
	sqrt.rn.f32 	%f18, %f17;
	cvt.rzi.s64.f32 	%rd8, %f18;
	add.s64 	%rd9, %rd65, -1;
	add.s64 	%rd10, %rd3, -1;
	mul.lo.s64 	%rd82, %rd4, %rd3;
	shr.u64 	%rd83, %rd82, 1;
	not.b64 	%rd84, %rd83;
	mad.lo.s64 	%rd11, %rd9, %rd3, %rd84;
	setp.eq.s64 	%p4, %rd156, 1;
	mov.b64 	%rd175, 0;
	mov.u64 	%rd171, %rd63;
	@%p4 bra 	$L__BB2_28;
	ld.param.u64 	%rd157, [_Z9tsp_tpredPfS_lPyll_param_5];
	and.b64  	%rd175, %rd157, 9223372036854775806;
	add.s64 	%rd160, %rd3, 2;
	cvt.u32.u64 	%r9, %rd65;
	mov.u64 	%rd161, %rd175;
	mov.u64 	%rd171, %rd63;
$L__BB2_7:
	add.s64 	%rd18, %rd160, -1;
	or.b64  	%rd86, %rd18, %rd65;
	and.b64  	%rd87, %rd86, -4294967296;
	setp.ne.s64 	%p5, %rd87, 0;
	@%p5 bra 	$L__BB2_9;
	cvt.u32.u64 	%r10, %rd18;
	rem.u32 	%r11, %r10, %r9;
	cvt.u64.u32 	%rd164, %r11;
	bra.uni 	$L__BB2_10;
$L__BB2_9:
	rem.s64 	%rd164, %rd18, %rd65;
$L__BB2_10:
	shl.b64 	%rd88, %rd164, 32;
	shr.s64 	%rd89, %rd88, 30;
	add.s64 	%rd90, %rd2, %rd89;
	ld.global.f32 	%f5, [%rd90];
	sub.f32 	%f19, %f1, %f5;
	add.s64 	%rd91, %rd1, %rd89;
	ld.global.f32 	%f6, [%rd91];
	sub.f32 	%f20, %f2, %f6;
	mul.f32 	%f21, %f20, %f20;
	fma.rn.f32 	%f22, %f19, %f19, %f21;
	sqrt.rn.f32 	%f7, %f22;
	add.s64 	%rd22, %rd164, 1;
	or.b64  	%rd92, %rd22, %rd65;
	and.b64  	%rd93, %rd92, -4294967296;
	setp.ne.s64 	%p6, %rd93, 0;
	@%p6 bra 	$L__BB2_12;
	cvt.u32.u64 	%r13, %rd22;
	rem.u32 	%r14, %r13, %r9;
	cvt.u64.u32 	%rd165, %r14;
	bra.uni 	$L__BB2_13;
$L__BB2_12:
	rem.s64 	%rd165, %rd22, %rd65;
$L__BB2_13:
	shl.b64 	%rd94, %rd165, 32;
	shr.s64 	%rd95, %rd94, 30;
	add.s64 	%rd96, %rd2, %rd95;
	ld.global.f32 	%f23, [%rd96];
	sub.f32 	%f24, %f3, %f23;
	add.s64 	%rd97, %rd1, %rd95;
	ld.global.f32 	%f25, [%rd97];
	sub.f32 	%f26, %f4, %f25;
	mul.f32 	%f27, %f26, %f26;
	fma.rn.f32 	%f28, %f24, %f24, %f27;
	sqrt.rn.f32 	%f29, %f28;
	cvt.rzi.s64.f32 	%rd98, %f29;
	sub.f32 	%f30, %f5, %f23;
	sub.f32 	%f31, %f6, %f25;
	mul.f32 	%f32, %f31, %f31;
	fma.rn.f32 	%f33, %f30, %f30, %f32;
	sqrt.rn.f32 	%f34, %f33;
	cvt.rzi.s64.f32 	%rd99, %f34;
	cvt.rzi.s64.f32 	%rd100, %f7;
	add.s64 	%rd101, %rd100, %rd63;
	add.s64 	%rd102, %rd101, %rd98;
	add.s64 	%rd103, %rd8, %rd99;
	sub.s64 	%rd26, %rd102, %rd103;
	setp.ge.s64 	%p7, %rd26, %rd171;
	@%p7 bra 	$L__BB2_17;
	setp.le.u64 	%p8, %rd164, %rd3;
	@%p8 bra 	$L__BB2_16;
	add.s64 	%rd170, %rd11, %rd164;
	mov.u64 	%rd171, %rd26;
	bra.uni 	$L__BB2_17;
$L__BB2_16:
	mad.lo.s64 	%rd104, %rd164, %rd9, %rd10;
	mul.lo.s64 	%rd105, %rd22, %rd164;
	shr.u64 	%rd106, %rd105, 1;
	sub.s64 	%rd170, %rd104, %rd106;
	mov.u64 	%rd171, %rd26;
$L__BB2_17:
	or.b64  	%rd107, %rd160, %rd65;
	and.b64  	%rd108, %rd107, -4294967296;
	setp.ne.s64 	%p9, %rd108, 0;
	@%p9 bra 	$L__BB2_19;
	cvt.u32.u64 	%r16, %rd160;
	rem.u32 	%r17, %r16, %r9;
	cvt.u64.u32 	%rd168, %r17;
	bra.uni 	$L__BB2_20;
$L__BB2_19:
	rem.s64 	%rd168, %rd160, %rd65;
$L__BB2_20:
	shl.b64 	%rd109, %rd168, 32;
	shr.s64 	%rd110, %rd109, 30;
	add.s64 	%rd111, %rd2, %rd110;
	ld.global.f32 	%f8, [%rd111];
	sub.f32 	%f35, %f1, %f8;
	add.s64 	%rd112, %rd1, %rd110;
	ld.global.f32 	%f9, [%rd112];
	sub.f32 	%f36, %f2, %f9;
	mul.f32 	%f37, %f36, %f36;
	fma.rn.f32 	%f38, %f35, %f35, %f37;
	sqrt.rn.f32 	%f10, %f38;
	add.s64 	%rd34, %rd168, 1;
	or.b64  	%rd113, %rd34, %rd65;
	and.b64  	%rd114, %rd113, -4294967296;
	setp.ne.s64 	%p10, %rd114, 0;
	@%p10 bra 	$L__BB2_22;
	cvt.u32.u64 	%r19, %rd34;
	rem.u32 	%r20, %r19, %r9;
	cvt.u64.u32 	%rd169, %r20;
	bra.uni 	$L__BB2_23;
$L__BB2_22:
	rem.s64 	%rd169, %rd34, %rd65;
$L__BB2_23:
	shl.b64 	%rd115, %rd169, 32;
	shr.s64 	%rd116, %rd115, 30;
	add.s64 	%rd117, %rd2, %rd116;
	ld.global.f32 	%f39, [%rd117];
	sub.f32 	%f40, %f3, %f39;
	add.s64 	%rd118, %rd1, %rd116;
	ld.global.f32 	%f41, [%rd118];
	sub.f32 	%f42, %f4, %f41;
	mul.f32 	%f43, %f42, %f42;
	fma.rn.f32 	%f44, %f40, %f40, %f43;
	sqrt.rn.f32 	%f45, %f44;
	cvt.rzi.s64.f32 	%rd119, %f45;
	sub.f32 	%f46, %f8, %f39;
	sub.f32 	%f47, %f9, %f41;
	mul.f32 	%f48, %f47, %f47;
	fma.rn.f32 	%f49, %f46, %f46, %f48;
	sqrt.rn.f32 	%f50, %f49;
	cvt.rzi.s64.f32 	%rd120, %f50;
	cvt.rzi.s64.f32 	%rd121, %f10;
	add.s64 	%rd122, %rd121, %rd63;
	add.s64 	%rd123, %rd122, %rd119;
	add.s64 	%rd124, %rd8, %rd120;
	sub.s64 	%rd38, %rd123, %rd124;
	setp.ge.s64 	%p11, %rd38, %rd171;
	@%p11 bra 	$L__BB2_27;
	setp.gt.u64 	%p12, %rd168, %rd3;
	@%p12 bra 	$L__BB2_26;
	mad.lo.s64 	%rd125, %rd168, %rd9, %rd10;
	mul.lo.s64 	%rd126, %rd34, %rd168;
	shr.u64 	%rd127, %rd126, 1;
	sub.s64 	%rd170, %rd125, %rd127;
	mov.u64 	%rd171, %rd38;
	bra.uni 	$L__BB2_27;
$L__BB2_26:
	add.s64 	%rd170, %rd11, %rd168;
	mov.u64 	%rd171, %rd38;
$L__BB2_27:
	add.s64 	%rd161, %rd161, -2;
	add.s64 	%rd160, %rd160, 2;
	setp.ne.s64 	%p13, %rd161, 0;
	@%p13 bra 	$L__BB2_7;
$L__BB2_28:
	ld.param.u64 	%rd158, [_Z9tsp_tpredPfS_lPyll_param_5];
	and.b64  	%rd128, %rd158, 1;
	setp.eq.b64 	%p14, %rd128, 1;
	not.pred 	%p15, %p14;
	@%p15 bra 	$L__BB2_39;
	add.s64 	%rd50, %rd175, %rd4;
	or.b64  	%rd129, %rd50, %rd65;
	and.b64  	%rd130, %rd129, -4294967296;
	setp.ne.s64 	%p16, %rd130, 0;
	@%p16 bra 	$L__BB2_31;
	cvt.u32.u64 	%r21, %rd65;
	cvt.u32.u64 	%r22, %rd50;
	rem.u32 	%r23, %r22, %r21;
	cvt.u64.u32 	%rd177, %r23;
	bra.uni 	$L__BB2_32;
$L__BB2_31:
	rem.s64 	%rd177, %rd50, %rd65;
$L__BB2_32:
	shl.b64 	%rd131, %rd177, 32;
	shr.s64 	%rd132, %rd131, 30;
	add.s64 	%rd133, %rd2, %rd132;
	ld.global.f32 	%f11, [%rd133];
	sub.f32 	%f51, %f1, %f11;
	add.s64 	%rd134, %rd1, %rd132;
	ld.global.f32 	%f12, [%rd134];
	sub.f32 	%f52, %f2, %f12;
	mul.f32 	%f53, %f52, %f52;
	fma.rn.f32 	%f54, %f51, %f51, %f53;
	sqrt.rn.f32 	%f13, %f54;
	add.s64 	%rd54, %rd177, 1;
	or.b64  	%rd135, %rd54, %rd65;
	and.b64  	%rd136, %rd135, -4294967296;
	setp.ne.s64 	%p17, %rd136, 0;
	@%p17 bra 	$L__BB2_34;
	cvt.u32.u64 	%r24, %rd65;
	cvt.u32.u64 	%r25, %rd54;
	rem.u32 	%r26, %r25, %r24;
	cvt.u64.u32 	%rd178, %r26;
	bra.uni 	$L__BB2_35;
$L__BB2_34:
	rem.s64 	%rd178, %rd54, %rd65;
$L__BB2_35:
	shl.b64 	%rd137, %rd178, 32;
	shr.s64 	%rd138, %rd137, 30;
	add.s64 	%rd139, %rd2, %rd138;
	ld.global.f32 	%f55, [%rd139];
	sub.f32 	%f56, %f3, %f55;
	add.s64 	%rd140, %rd1, %rd138;
	ld.global.f32 	%f57, [%rd140];
	sub.f32 	%f58, %f4, %f57;
	mul.f32 	%f59, %f58, %f58;
	fma.rn.f32 	%f60, %f56, %f56, %f59;
	sqrt.rn.f32 	%f61, %f60;
	cvt.rzi.s64.f32 	%rd141, %f61;
	sub.f32 	%f62, %f11, %f55;
	sub.f32 	%f63, %f12, %f57;
	mul.f32 	%f64, %f63, %f63;
	fma.rn.f32 	%f65, %f62, %f62, %f64;
	sqrt.rn.f32 	%f66, %f65;
	cvt.rzi.s64.f32 	%rd142, %f66;
	cvt.rzi.s64.f32 	%rd143, %f13;
	add.s64 	%rd144, %rd143, %rd63;
	add.s64 	%rd145, %rd144, %rd141;
	add.s64 	%rd146, %rd8, %rd142;
	sub.s64 	%rd58, %rd145, %rd146;
	setp.ge.s64 	%p18, %rd58, %rd171;
	@%p18 bra 	$L__BB2_39;
	setp.gt.u64 	%p19, %rd177, %rd3;
	@%p19 bra 	$L__BB2_38;
	mad.lo.s64 	%rd147, %rd177, %rd9, %rd10;
	mul.lo.s64 	%rd148, %rd54, %rd177;
	shr.u64 	%rd149, %rd148, 1;
	sub.s64 	%rd170, %rd147, %rd149;
	mov.u64 	%rd171, %rd58;
	bra.uni 	$L__BB2_39;
$L__BB2_38:
	add.s64 	%rd170, %rd11, %rd177;
	mov.u64 	%rd171, %rd58;
$L__BB2_39:
	setp.ge.s64 	%p20, %rd171, %rd63;
	@%p20 bra 	$L__BB2_41;
	ld.param.u64 	%rd154, [_Z9tsp_tpredPfS_lPyll_param_3];
	shl.b64 	%rd150, %rd171, 32;
	or.b64  	%rd151, %rd150, %rd170;
	cvta.to.global.u64 	%rd152, %rd154;
	atom.global.min.u64 	%rd153, [%rd152], %rd151;
$L__BB2_41:
	ret;

}
	// .globl	_Z8tsp_tprcPfS_lPyl
.visible .entry _Z8tsp_tprcPfS_lPyl(
	.param .u64 .ptr .align 1 _Z8tsp_tprcPfS_lPyl_param_0,
	.param .u64 .ptr .align 1 _Z8tsp_tprcPfS_lPyl_param_1,
	.param .u64 _Z8tsp_tprcPfS_lPyl_param_2,
	.param .u64 .ptr .align 1 _Z8tsp_tprcPfS_lPyl_param_3,
	.param .u64 _Z8tsp_tprcPfS_lPyl_param_4
)
{
	.reg .pred 	%p<7>;
	.reg .b32 	%r<15>;
	.reg .b32 	%f<29>;
	.reg .b64 	%rd<55>;

	ld.param.u64 	%rd14, [_Z8tsp_tprcPfS_lPyl_param_0];
	ld.param.u64 	%rd15, [_Z8tsp_tprcPfS_lPyl_param_1];
	ld.param.u64 	%rd16, [_Z8tsp_tprcPfS_lPyl_param_2];
	ld.param.u64 	%rd17, [_Z8tsp_tprcPfS_lPyl_param_3];
	ld.param.u64 	%rd18, [_Z8tsp_tprcPfS_lPyl_param_4];
	mov.u32 	%r1, %tid.x;
	mov.u32 	%r2, %ctaid.x;
	mov.u32 	%r3, %ntid.x;
	mad.lo.s32 	%r4, %r2, %r3, %r1;
	cvt.u64.u32 	%rd1, %r4;
	mov.u32 	%r5, %tid.y;
	mov.u32 	%r6, %ctaid.y;
	mov.u32 	%r7, %ntid.y;
	mad.lo.s32 	%r8, %r6, %r7, %r5;
	cvt.u64.u32 	%rd2, %r8;
	max.s64 	%rd19, %rd1, %rd2;
	setp.ge.s64 	%p1, %rd19, %rd18;
	setp.ge.u32 	%p2, %r4, %r8;
	or.pred  	%p3, %p2, %p1;
	@%p3 bra 	$L__BB3_9;
	cvta.to.global.u64 	%rd3, %rd14;
	cvta.to.global.u64 	%rd4, %rd15;
	shl.b64 	%rd20, %rd1, 2;
	add.s64 	%rd21, %rd3, %rd20;
	ld.global.f32 	%f1, [%rd21];
	shl.b64 	%rd22, %rd2, 2;
	add.s64 	%rd23, %rd3, %rd22;
	ld.global.f32 	%f2, [%rd23];
	sub.f32 	%f6, %f1, %f2;
	add.s64 	%rd24, %rd4, %rd20;
	ld.global.f32 	%f3, [%rd24];
	add.s64 	%rd25, %rd4, %rd22;
	ld.global.f32 	%f4, [%rd25];
	sub.f32 	%f7, %f3, %f4;
	mul.f32 	%f8, %f7, %f7;
	fma.rn.f32 	%f9, %f6, %f6, %f8;
	sqrt.rn.f32 	%f5, %f9;
	add.s64 	%rd5, %rd1, 1;
	or.b64  	%rd26, %rd5, %rd18;
	and.b64  	%rd27, %rd26, -4294967296;
	setp.ne.s64 	%p4, %rd27, 0;
	@%p4 bra 	$L__BB3_3;
	cvt.u32.u64 	%r9, %rd18;
	cvt.u32.u64 	%r10, %rd5;
	rem.u32 	%r11, %r10, %r9;
	cvt.u64.u32 	%rd53, %r11;
	bra.uni 	$L__BB3_4;
$L__BB3_3:
	rem.u64 	%rd53, %rd5, %rd18;
$L__BB3_4:
	add.s64 	%rd9, %rd2, 1;
	and.b64  	%rd28, %rd18, -4294967296;
	setp.ne.s64 	%p5, %rd28, 0;
	@%p5 bra 	$L__BB3_6;
	cvt.u32.u64 	%r12, %rd18;
	cvt.u32.u64 	%r13, %rd9;
	rem.u32 	%r14, %r13, %r12;
	cvt.u64.u32 	%rd54, %r14;
	bra.uni 	$L__BB3_7;
$L__BB3_6:
	rem.u64 	%rd54, %rd9, %rd18;
$L__BB3_7:
	shl.b64 	%rd29, %rd53, 32;
	shr.s64 	%rd30, %rd29, 30;
	add.s64 	%rd31, %rd3, %rd30;
	ld.global.f32 	%f10, [%rd31];
	shl.b64 	%rd32, %rd54, 2;
	add.s64 	%rd33, %rd3, %rd32;
	ld.global.f32 	%f11, [%rd33];
	sub.f32 	%f12, %f10, %f11;
	add.s64 	%rd34, %rd4, %rd30;
	ld.global.f32 	%f13, [%rd34];
	add.s64 	%rd35, %rd4, %rd32;
	ld.global.f32 	%f14, [%rd35];
	sub.f32 	%f15, %f13, %f14;
	mul.f32 	%f16, %f15, %f15;
	fma.rn.f32 	%f17, %f12, %f12, %f16;
	sqrt.rn.f32 	%f18, %f17;
	cvt.rzi.s64.f32 	%rd36, %f18;
	sub.f32 	%f19, %f1, %f10;
	sub.f32 	%f20, %f3, %f13;
	mul.f32 	%f21, %f20, %f20;
	fma.rn.f32 	%f22, %f19, %f19, %f21;
	sqrt.rn.f32 	%f23, %f22;
	cvt.rzi.s64.f32 	%rd37, %f23;
	sub.f32 	%f24, %f2, %f11;
	sub.f32 	%f25, %f4, %f14;
	mul.f32 	%f26, %f25, %f25;
	fma.rn.f32 	%f27, %f24, %f24, %f26;
	sqrt.rn.f32 	%f28, %f27;
	cvt.rzi.s64.f32 	%rd38, %f28;
	cvt.rzi.s64.f32 	%rd39, %f5;
	add.s64 	%rd40, %rd36, %rd39;
	add.s64 	%rd41, %rd37, %rd38;
	sub.s64 	%rd42, %rd40, %rd41;
	add.s64 	%rd13, %rd42, %rd16;
	setp.gt.s64 	%p6, %rd42, -1;
	@%p6 bra 	$L__BB3_9;
	add.s64 	%rd43, %rd18, -1;
	mul.lo.s64 	%rd44, %rd5, %rd1;
	shr.u64 	%rd45, %rd44, 1;
	not.b64 	%rd46, %rd45;
	add.s64 	%rd47, %rd46, %rd2;
	mad.lo.s64 	%rd48, %rd43, %rd1, %rd47;
	shl.b64 	%rd49, %rd13, 32;
	or.b64  	%rd50, %rd49, %rd48;
	cvta.to.global.u64 	%rd51, %rd17;
	atom.global.min.u64 	%rd52, [%rd51], %rd50;
$L__BB3_9:
	ret;

}
	// .globl	_Z7tsp_tpnPfS_lPyll
.visible .entry _Z7tsp_tpnPfS_lPyll(
	.param .u64 .ptr .align 1 _Z7tsp_tpnPfS_lPyll_param_0,
	.param .u64 .ptr .align 1 _Z7tsp_tpnPfS_lPyll_param_1,
	.param .u64 _Z7tsp_tpnPfS_lPyll_param_2,
	.param .u64 .ptr .align 1 _Z7tsp_tpnPfS_lPyll_param_3,
	.param .u64 _Z7tsp_tpnPfS_lPyll_param_4,
	.param .u64 _Z7tsp_tpnPfS_lPyll_param_5
)
{
	.reg .pred 	%p<5>;
	.reg .b32 	%r<18>;
	.reg .b32 	%f<32>;
	.reg .b64 	%rd<67>;
	.reg .b64 	%fd<3>;

	ld.param.u64 	%rd14, [_Z7tsp_tpnPfS_lPyll_param_0];
	ld.param.u64 	%rd15, [_Z7tsp_tpnPfS_lPyll_param_1];
	ld.param.u64 	%rd16, [_Z7tsp_tpnPfS_lPyll_param_2];
	ld.param.u64 	%rd17, [_Z7tsp_tpnPfS_lPyll_param_3];
	ld.param.u64 	%rd18, [_Z7tsp_tpnPfS_lPyll_param_4];
	ld.param.u64 	%rd19, [_Z7tsp_tpnPfS_lPyll_param_5];
	mov.u32 	%r1, %tid.x;
	mov.u32 	%r2, %ctaid.x;
	mov.u32 	%r3, %ntid.x;
	mad.lo.s32 	%r4, %r2, %r3, %r1;
	cvt.s64.s32 	%rd1, %r4;
	setp.le.s64 	%p1, %rd19, %rd1;
	@%p1 bra 	$L__BB4_9;
	cvt.u32.u64 	%r5, %rd1;
	cvta.to.global.u64 	%rd2, %rd14;
	cvta.to.global.u64 	%rd3, %rd15;
	add.s64 	%rd20, %rd18, -2;
	cvt.rn.f32.s64 	%f6, %rd20;
	not.b32 	%r6, %r5;
	cvt.s64.s32 	%rd21, %r6;
	add.s64 	%rd22, %rd19, %rd21;
	shl.b64 	%rd23, %rd22, 3;
	or.b64  	%rd24, %rd23, 1;
	cvt.rn.f64.s64 	%fd1, %rd24;
	sqrt.rn.f64 	%fd2, %fd1;
	cvt.rzi.s32.f64 	%r7, %fd2;
	add.s32 	%r8, %r7, -1;
	shr.u32 	%r9, %r8, 31;
	add.s32 	%r10, %r8, %r9;
	shr.s32 	%r11, %r10, 1;
	cvt.rn.f32.s32 	%f7, %r11;
	sub.f32 	%f8, %f6, %f7;
	cvt.rzi.s64.f32 	%rd25, %f8;
	add.s64 	%rd26, %rd18, -1;
	mul.lo.s64 	%rd27, %rd25, %rd26;
	sub.s64 	%rd28, %rd1, %rd27;
	add.s64 	%rd4, %rd25, 1;
	mad.lo.s64 	%rd29, %rd25, %rd25, %rd25;
	shr.u64 	%rd30, %rd29, 63;
	add.s64 	%rd31, %rd29, %rd30;
	shr.s64 	%rd32, %rd31, 1;
	add.s64 	%rd5, %rd32, %rd28;
	shl.b64 	%rd33, %rd25, 32;
	shr.s64 	%rd34, %rd33, 30;
	add.s64 	%rd35, %rd2, %rd34;
	ld.global.f32 	%f1, [%rd35];
	shl.b64 	%rd36, %rd5, 32;
	add.s64 	%rd37, %rd36, 4294967296;
	shr.s64 	%rd38, %rd37, 30;
	add.s64 	%rd39, %rd2, %rd38;
	ld.global.f32 	%f2, [%rd39];
	sub.f32 	%f9, %f1, %f2;
	add.s64 	%rd40, %rd3, %rd34;
	ld.global.f32 	%f3, [%rd40];
	add.s64 	%rd41, %rd3, %rd38;
	ld.global.f32 	%f4, [%rd41];
	sub.f32 	%f10, %f3, %f4;
	mul.f32 	%f11, %f10, %f10;
	fma.rn.f32 	%f12, %f9, %f9, %f11;
	sqrt.rn.f32 	%f5, %f12;
	or.b64  	%rd42, %rd4, %rd18;
	and.b64  	%rd43, %rd42, -4294967296;
	setp.ne.s64 	%p2, %rd43, 0;
	@%p2 bra 	$L__BB4_3;
	cvt.u32.u64 	%r12, %rd18;
	cvt.u32.u64 	%r13, %rd4;
	rem.u32 	%r14, %r13, %r12;
	cvt.u64.u32 	%rd65, %r14;
	bra.uni 	$L__BB4_4;
$L__BB4_3:
	rem.s64 	%rd65, %rd4, %rd18;
$L__BB4_4:
	add.s64 	%rd9, %rd5, 2;
	or.b64  	%rd44, %rd9, %rd18;
	and.b64  	%rd45, %rd44, -4294967296;
	setp.ne.s64 	%p3, %rd45, 0;
	@%p3 bra 	$L__BB4_6;
	cvt.u32.u64 	%r15, %rd18;
	cvt.u32.u64 	%r16, %rd9;
	rem.u32 	%r17, %r16, %r15;
	cvt.u64.u32 	%rd66, %r17;
	bra.uni 	$L__BB4_7;
$L__BB4_6:
	rem.s64 	%rd66, %rd9, %rd18;
$L__BB4_7:
	shl.b64 	%rd46, %rd65, 32;
	shr.s64 	%rd47, %rd46, 30;
	add.s64 	%rd48, %rd2, %rd47;
	ld.global.f32 	%f13, [%rd48];
	shl.b64 	%rd49, %rd66, 32;
	shr.s64 	%rd50, %rd49, 30;
	add.s64 	%rd51, %rd2, %rd50;
	ld.global.f32 	%f14, [%rd51];
	sub.f32 	%f15, %f13, %f14;
	add.s64 	%rd52, %rd3, %rd47;
	ld.global.f32 	%f16, [%rd52];
	add.s64 	%rd53, %rd3, %rd50;
	ld.global.f32 	%f17, [%rd53];
	sub.f32 	%f18, %f16, %f17;
	mul.f32 	%f19, %f18, %f18;
	fma.rn.f32 	%f20, %f15, %f15, %f19;
	sqrt.rn.f32 	%f21, %f20;
	cvt.rzi.s64.f32 	%rd54, %f21;
	sub.f32 	%f22, %f1, %f13;
	sub.f32 	%f23, %f3, %f16;
	mul.f32 	%f24, %f23, %f23;
	fma.rn.f32 	%f25, %f22, %f22, %f24;
	sqrt.rn.f32 	%f26, %f25;
	cvt.rzi.s64.f32 	%rd55, %f26;
	sub.f32 	%f27, %f2, %f14;
	sub.f32 	%f28, %f4, %f17;
	mul.f32 	%f29, %f28, %f28;
	fma.rn.f32 	%f30, %f27, %f27, %f29;
	sqrt.rn.f32 	%f31, %f30;
	cvt.rzi.s64.f32 	%rd56, %f31;
	cvt.rzi.s64.f32 	%rd57, %f5;
	add.s64 	%rd58, %rd54, %rd57;
	add.s64 	%rd59, %rd55, %rd56;
	sub.s64 	%rd60, %rd58, %rd59;
	add.s64 	%rd13, %rd60, %rd16;
	setp.gt.s64 	%p4, %rd60, -1;
	@%p4 bra 	$L__BB4_9;
	shl.b64 	%rd61, %rd13, 32;
	or.b64  	%rd62, %rd61, %rd1;
	cvta.to.global.u64 	%rd63, %rd17;
	atom.global.min.u64 	%rd64, [%rd63], %rd62;
$L__BB4_9:
	ret;

}


// ===== COMPILED SASS (sm_100) =====

	.target	sm_100

	.elftype	@"ET_EXEC"


//--------------------- .note.nv.tkinfo           --------------------------
	.section	.note.nv.tkinfo,"",@"SHT_NOTE"
	.sectionflags	@"SHF_NOTE_NV_TKINFO"
	.tkinfo
        /*0018*/ 	.word	0x00000002
        /*0030*/ 	.string	""
        /*0030*/ 	.string	"ptxas"
        /*0030*/ 	.string	"Cuda compilation tools, release 13.0, V13.0.88"
        /*0030*/ 	.string	"Build cuda_13.0.r13.0/compiler.36424714_0"
        /*0030*/ 	.string	"-arch sm_100 -m 64 "



//--------------------- .note.nv.cuinfo           --------------------------
	.section	.note.nv.cuinfo,"",@"SHT_NOTE"
	.sectionflags	@"SHF_NOTE_NV_CUINFO"
        /*0018*/ 	.short	0x0002
        /*001a*/ 	.short	0x0064
        /*001c*/ 	.short	0x0082
	.zero		2


//--------------------- .nv.info                  --------------------------
	.section	.nv.info,"",@"SHT_CUDA_INFO"
	.align	4


	//----- nvinfo : EIATTR_REGCOUNT
	.align		4
        /*0000*/ 	.byte	0x04, 0x2f
        /*0002*/ 	.short	(.L_1 - .L_0)
	.align		4
.L_0:
        /*0004*/ 	.word	index@(_Z7nn_initPilPfS0_S_Pl)
        /*0008*/ 	.word	0x00000020


	//----- nvinfo : EIATTR_FRAME_SIZE
	.align		4
.L_1:
        /*000c*/ 	.byte	0x04, 0x11
        /*000e*/ 	.short	(.L_3 - .L_2)
	.align		4
.L_2:
        /*0010*/ 	.word	index@($__internal_9_$__cuda_sm20_sqrt_rn_f32_slowpath)
        /*0014*/ 	.word	0x00000000


	//----- nvinfo : EIATTR_FRAME_SIZE
	.align		4
.L_3:
        /*0018*/ 	.byte	0x04, 0x11
        /*001a*/ 	.short	(.L_5 - .L_4)
	.align		4
.L_4:
        /*001c*/ 	.word	index@(_Z7nn_initPilPfS0_S_Pl)
        /*0020*/ 	.word	0x00000000


	//----- nvinfo : EIATTR_REGCOUNT
	.align		4
.L_5:
        /*0024*/ 	.byte	0x04, 0x2f
        /*0026*/ 	.short	(.L_7 - .L_6)
	.align		4
.L_6:
        /*0028*/ 	.word	index@(_Z7tsp_tprPfS_lPyl)
        /*002c*/ 	.word	0x00000028


	//----- nvinfo : EIATTR_FRAME_SIZE
	.align		4
.L_7:
        /*0030*/ 	.byte	0x04, 0x11
        /*0032*/ 	.short	(.L_9 - .L_8)
	.align		4
.L_8:
        /*0034*/ 	.word	index@($__internal_8_$__cuda_sm20_sqrt_rn_f32_slowpath)
        /*0038*/ 	.word	0x00000000


	//----- nvinfo : EIATTR_FRAME_SIZE
	.align		4
.L_9:
        /*003c*/ 	.byte	0x04, 0x11
        /*003e*/ 	.short	(.L_11 - .L_10)
	.align		4
.L_10:
        /*0040*/ 	.word	index@(_Z7tsp_tprPfS_lPyl)
        /*0044*/ 	.word	0x00000000


	//----- nvinfo : EIATTR_REGCOUNT
	.align		4
.L_11:
        /*0048*/ 	.byte	0x04, 0x2f
        /*004a*/ 	.short	(.L_13 - .L_12)
	.align		4
.L_12:
        /*004c*/ 	.word	index@(_Z9tsp_tpredPfS_lPyll)
        /*0050*/ 	.word	0x0000002a


	//----- nvinfo : EIATTR_FRAME_SIZE
	.align		4
.L_13:
        /*0054*/ 	.byte	0x04, 0x11
        /*0056*/ 	.short	(.L_15 - .L_14)
	.align		4
.L_14:
        /*0058*/ 	.word	index@($__internal_7_$__cuda_sm20_sqrt_rn_f32_slowpath)
        /*005c*/ 	.word	0x00000000


	//----- nvinfo : EIATTR_FRAME_SIZE
	.align		4
.L_15:
        /*0060*/ 	.byte	0x04, 0x11
        /*0062*/ 	.short	(.L_17 - .L_16)
	.align		4
.L_16:
        /*0064*/ 	.word	index@($__internal_6_$__cuda_sm20_rem_u64)
        /*0068*/ 	.word	0x00000000


	//----- nvinfo : EIATTR_FRAME_SIZE
	.align		4
.L_17:
        /*006c*/ 	.byte	0x04, 0x11
        /*006e*/ 	.short	(.L_19 - .L_18)
	.align		4
.L_18:
        /*0070*/ 	.word	index@($__internal_5_$__cuda_sm20_rem_s64)
        /*0074*/ 	.word	0x00000000


	//----- nvinfo : EIATTR_FRAME_SIZE
	.align		4
.L_19:
        /*0078*/ 	.byte	0x04, 0x11
        /*007a*/ 	.short	(.L_21 - .L_20)
	.align		4
.L_20:
        /*007c*/ 	.word	index@(_Z9tsp_tpredPfS_lPyll)
        /*0080*/ 	.word	0x00000000


	//----- nvinfo : EIATTR_REGCOUNT
	.align		4
.L_21:
        /*0084*/ 	.byte	0x04, 0x2f
        /*0086*/ 	.short	(.L_23 - .L_22)
	.align		4
.L_22:
        /*0088*/ 	.word	index@(_Z8tsp_tprcPfS_lPyl)
        /*008c*/ 	.word	0x0000001a


	//----- nvinfo : EIATTR_FRAME_SIZE
	.align		4
.L_23:
        /*0090*/ 	.byte	0x04, 0x11
        /*0092*/ 	.short	(.L_25 - .L_24)
	.align		4
.L_24:
        /*0094*/ 	.word	index@($__internal_4_$__cuda_sm20_sqrt_rn_f32_slowpath)
        /*0098*/ 	.word	0x00000000


	//----- nvinfo : EIATTR_FRAME_SIZE
	.align		4
.L_25:
        /*009c*/ 	.byte	0x04, 0x11
        /*009e*/ 	.short	(.L_27 - .L_26)
	.align		4
.L_26:
        /*00a0*/ 	.word	index@($__internal_3_$__cuda_sm20_rem_u64)
        /*00a4*/ 	.word	0x00000000


	//----- nvinfo : EIATTR_FRAME_SIZE
	.align		4
.L_27:
        /*00a8*/ 	.byte	0x04, 0x11
        /*00aa*/ 	.short	(.L_29 - .L_28)
	.align		4
.L_28:
        /*00ac*/ 	.word	index@(_Z8tsp_tprcPfS_lPyl)
        /*00b0*/ 	.word	0x00000000


	//----- nvinfo : EIATTR_REGCOUNT
	.align		4
.L_29:
        /*00b4*/ 	.byte	0x04, 0x2f
        /*00b6*/ 	.short	(.L_31 - .L_30)
	.align		4
.L_30:
        /*00b8*/ 	.word	index@(_Z7tsp_tpnPfS_lPyll)
        /*00bc*/ 	.word	0x0000001b


	//----- nvinfo : EIATTR_FRAME_SIZE
	.align		4
.L_31:
        /*00c0*/ 	.byte	0x04, 0x11
        /*00c2*/ 	.short	(.L_33 - .L_32)
	.align		4
.L_32:
        /*00c4*/ 	.word	index@($__internal_2_$__cuda_sm20_sqrt_rn_f32_slowpath)
        /*00c8*/ 	.word	0x00000000


	//----- nvinfo : EIATTR_FRAME_SIZE
	.align		4
.L_33:
        /*00cc*/ 	.byte	0x04, 0x11
        /*00ce*/ 	.short	(.L_35 - .L_34)
	.align		4
.L_34:
        /*00d0*/ 	.word	index@($__internal_1_$__cuda_sm20_rem_s64)
        /*00d4*/ 	.word	0x00000000


	//----- nvinfo : EIATTR_FRAME_SIZE
	.align		4
.L_35:
        /*00d8*/ 	.byte	0x04, 0x11
        /*00da*/ 	.short	(.L_37 - .L_36)
	.align		4
.L_36:
        /*00dc*/ 	.word	index@($__internal_0_$__cuda_sm20_dsqrt_rn_f64_mediumpath_v1)
        /*00e0*/ 	.word	0x00000000


	//----- nvinfo : EIATTR_FRAME_SIZE
	.align		4
.L_37:
        /*00e4*/ 	.byte	0x04, 0x11
        /*00e6*/ 	.short	(.L_39 - .L_38)
	.align		4
.L_38:
        /*00e8*/ 	.word	index@(_Z7tsp_tpnPfS_lPyll)
        /*00ec*/ 	.word	0x00000000


	//----- nvinfo : EIATTR_MIN_STACK_SIZE
	.align		4
.L_39:
        /*00f0*/ 	.byte	0x04, 0x12
        /*00f2*/ 	.short	(.L_41 - .L_40)
	.align		4
.L_40:
        /*00f4*/ 	.word	index@(_Z7tsp_tpnPfS_lPyll)
        /*00f8*/ 	.word	0x00000000


	//----- nvinfo : EIATTR_MIN_STACK_SIZE
	.align		4
.L_41:
        /*00fc*/ 	.byte	0x04, 0x12
        /*00fe*/ 	.short	(.L_43 - .L_42)
	.align		4
.L_42:
        /*0100*/ 	.word	index@(_Z8tsp_tprcPfS_lPyl)
        /*0104*/ 	.word	0x00000000


	//----- nvinfo : EIATTR_MIN_STACK_SIZE
	.align		4
.L_43:
        /*0108*/ 	.byte	0x04, 0x12
        /*010a*/ 	.short	(.L_45 - .L_44)
	.align		4
.L_44:
        /*010c*/ 	.word	index@(_Z9tsp_tpredPfS_lPyll)
        /*0110*/ 	.word	0x00000000


	//----- nvinfo : EIATTR_MIN_STACK_SIZE
	.align		4
.L_45:
        /*0114*/ 	.byte	0x04, 0x12
        /*0116*/ 	.short	(.L_47 - .L_46)
	.align		4
.L_46:
        /*0118*/ 	.word	index@(_Z7tsp_tprPfS_lPyl)
        /*011c*/ 	.word	0x00000000


	//----- nvinfo : EIATTR_MIN_STACK_SIZE
	.align		4
.L_47:
        /*0120*/ 	.byte	0x04, 0x12
        /*0122*/ 	.short	(.L_49 - .L_48)
	.align		4
.L_48:
        /*0124*/ 	.word	index@(_Z7nn_initPilPfS0_S_Pl)
        /*0128*/ 	.word	0x00000000
.L_49:


//--------------------- .nv.compat                --------------------------
	.section	.nv.compat,"",@"SHT_CUDA_COMPAT_INFO"
	.align	4
        /*0000*/ 	.byte	0x02, 0x09, 0x00, 0x00, 0x02, 0x02, 0x01, 0x00, 0x02, 0x05, 0x05, 0x00, 0x03, 0x07, 0x01, 0x01
        /*0010*/ 	.byte	0x02, 0x03, 0x00, 0x00, 0x02, 0x06, 0x01, 0x00, 0x04, 0x0b, 0x08, 0x00, 0x01, 0x00, 0x00, 0x00
        /*0020*/ 	.byte	0x00, 0x00, 0x00, 0x00


//--------------------- .nv.info._Z7tsp_tpnPfS_lPyll --------------------------
	.section	.nv.info._Z7tsp_tpnPfS_lPyll,"",@"SHT_CUDA_INFO"
	.sectionflags	@""
	.align	4


	//----- nvinfo : EIATTR_CUDA_API_VERSION
	.align		4
        /*0000*/ 	.byte	0x04, 0x37
        /*0002*/ 	.short	(.L_51 - .L_50)
.L_50:
        /*0004*/ 	.word	0x00000082


	//----- nvinfo : EIATTR_KPARAM_INFO
	.align		4
.L_51:
        /*0008*/ 	.byte	0x04, 0x17
        /*000a*/ 	.short	(.L_53 - .L_52)
.L_52:
        /*000c*/ 	.word	0x00000000
        /*0010*/ 	.short	0x0005
        /*0012*/ 	.short	0x0028
        /*0014*/ 	.byte	0x00, 0xf0, 0x21, 0x00


	//----- nvinfo : EIATTR_KPARAM_INFO
	.align		4
.L_53:
        /*0018*/ 	.byte	0x04, 0x17
        /*001a*/ 	.short	(.L_55 - .L_54)
.L_54:
        /*001c*/ 	.word	0x00000000
        /*0020*/ 	.short	0x0004
        /*0022*/ 	.short	0x0020
        /*0024*/ 	.byte	0x00, 0xf0, 0x21, 0x00


	//----- nvinfo : EIATTR_KPARAM_INFO
	.align		4
.L_55:
        /*0028*/ 	.byte	0x04, 0x17
        /*002a*/ 	.short	(.L_57 - .L_56)
.L_56:
        /*002c*/ 	.word	0x00000000
        /*0030*/ 	.short	0x0003
        /*0032*/ 	.short	0x0018
        /*0034*/ 	.byte	0x00, 0xf5, 0x21, 0x00


	//----- nvinfo : EIATTR_KPARAM_INFO
	.align		4
.L_57:
        /*0038*/ 	.byte	0x04, 0x17
        /*003a*/ 	.short	(.L_59 - .L_58)
.L_58:
        /*003c*/ 	.word	0x00000000
        /*0040*/ 	.short	0x0002
        /*0042*/ 	.short	0x0010
        /*0044*/ 	.byte	0x00, 0xf0, 0x21, 0x00


	//----- nvinfo : EIATTR_KPARAM_INFO
	.align		4
.L_59:
        /*0048*/ 	.byte	0x04, 0x17
        /*004a*/ 	.short	(.L_61 - .L_60)
.L_60:
        /*004c*/ 	.word	0x00000000
        /*0050*/ 	.short	0x0001
        /*0052*/ 	.short	0x0008
        /*0054*/ 	.byte	0x00, 0xf5, 0x21, 0x00


	//----- nvinfo : EIATTR_KPARAM_INFO
	.align		4
.L_61:
        /*0058*/ 	.byte	0x04, 0x17
        /*005a*/ 	.short	(.L_63 - .L_62)
.L_62:
        /*005c*/ 	.word	0x00000000
        /*0060*/ 	.short	0x0000
        /*0062*/ 	.short	0x0000
        /*0064*/ 	.byte	0x00, 0xf5, 0x21, 0x00


	//----- nvinfo : EIATTR_SPARSE_MMA_MASK
	.align		4
.L_63:
        /*0068*/ 	.byte	0x03, 0x50
        /*006a*/ 	.short	0x0000


	//----- nvinfo : EIATTR_MAXREG_COUNT
	.align		4
        /*006c*/ 	.byte	0x03, 0x1b
        /*006e*/ 	.short	0x00ff


	//----- nvinfo : EIATTR_MERCURY_ISA_VERSION
	.align		4
        /*0070*/ 	.byte	0x03, 0x5f
        /*0072*/ 	.short	0x0101


	//----- nvinfo : EIATTR_VRC_CTA_INIT_COUNT
	.align		4
        /*0074*/ 	.byte	0x02, 0x4a
	.zero		1
	.zero		1


	//----- nvinfo : EIATTR_EXIT_INSTR_OFFSETS
	.align		4
        /*0078*/ 	.byte	0x04, 0x1c
        /*007a*/ 	.short	(.L_65 - .L_64)


	//   ....[0]....
.L_64:
        /*007c*/ 	.word	0x00000090


	//   ....[1]....
        /*0080*/ 	.word	0x00000ff0


	//   ....[2]....
        /*0084*/ 	.word	0x00001030


	//----- nvinfo : EIATTR_CRS_STACK_SIZE
	.align		4
.L_65:
        /*0088*/ 	.byte	0x04, 0x1e
        /*008a*/ 	.short	(.L_67 - .L_66)
.L_66:
        /*008c*/ 	.word	0x00000000


	//----- nvinfo : EIATTR_CBANK_PARAM_SIZE
	.align		4
.L_67:
        /*0090*/ 	.byte	0x03, 0x19
        /*0092*/ 	.short	0x0030


	//----- nvinfo : EIATTR_PARAM_CBANK
	.align		4
        /*0094*/ 	.byte	0x04, 0x0a
        /*0096*/ 	.short	(.L_69 - .L_68)
	.align		4
.L_68:
        /*0098*/ 	.word	index@(.nv.constant0._Z7tsp_tpnPfS_lPyll)
        /*009c*/ 	.short	0x0380
        /*009e*/ 	.short	0x0030


	//----- nvinfo : EIATTR_SW_WAR
	.align		4
.L_69:
        /*00a0*/ 	.byte	0x04, 0x36
        /*00a2*/ 	.short	(.L_71 - .L_70)
.L_70:
        /*00a4*/ 	.word	0x00000008
.L_71:


//--------------------- .nv.info._Z8tsp_tprcPfS_lPyl --------------------------
	.section	.nv.info._Z8tsp_tprcPfS_lPyl,"",@"SHT_CUDA_INFO"
	.sectionflags	@""
	.align	4


	//----- nvinfo : EIATTR_CUDA_API_VERSION
	.align		4
        /*0000*/ 	.byte	0x04, 0x37
        /*0002*/ 	.short	(.L_73 - .L_72)
.L_72:
        /*0004*/ 	.word	0x00000082


	//----- nvinfo : EIATTR_KPARAM_INFO
	.align		4
.L_73:
        /*0008*/ 	.byte	0x04, 0x17
        /*000a*/ 	.short	(.L_75 - .L_74)
.L_74:
        /*000c*/ 	.word	0x00000000
        /*0010*/ 	.short	0x0004
        /*0012*/ 	.short	0x0020
        /*0014*/ 	.byte	0x00, 0xf0, 0x21, 0x00


	//----- nvinfo : EIATTR_KPARAM_INFO
	.align		4
.L_75:
        /*0018*/ 	.byte	0x04, 0x17
        /*001a*/ 	.short	(.L_77 - .L_76)
.L_76:
        /*001c*/ 	.word	0x00000000
        /*0020*/ 	.short	0x0003
        /*0022*/ 	.short	0x0018
        /*0024*/ 	.byte	0x00, 0xf5, 0x21, 0x00


	//----- nvinfo : EIATTR_KPARAM_INFO
	.align		4
.L_77:
        /*0028*/ 	.byte	0x04, 0x17
        /*002a*/ 	.short	(.L_79 - .L_78)
.L_78:
        /*002c*/ 	.word	0x00000000
        /*0030*/ 	.short	0x0002
        /*0032*/ 	.short	0x0010
        /*0034*/ 	.byte	0x00, 0xf0, 0x21, 0x00


	//----- nvinfo : EIATTR_KPARAM_INFO
	.align		4
.L_79:
        /*0038*/ 	.byte	0x04, 0x17
        /*003a*/ 	.short	(.L_81 - .L_80)
.L_80:
        /*003c*/ 	.word	0x00000000
        /*0040*/ 	.short	0x0001
        /*0042*/ 	.short	0x0008
        /*0044*/ 	.byte	0x00, 0xf5, 0x21, 0x00


	//----- nvinfo : EIATTR_KPARAM_INFO
	.align		4
.L_81:
        /*0048*/ 	.byte	0x04, 0x17
        /*004a*/ 	.short	(.L_83 - .L_82)
.L_82:
        /*004c*/ 	.word	0x00000000
        /*0050*/ 	.short	0x0000
        /*0052*/ 	.short	0x0000
        /*0054*/ 	.byte	0x00, 0xf5, 0x21, 0x00


	//----- nvinfo : EIATTR_SPARSE_MMA_MASK
	.align		4
.L_83:
        /*0058*/ 	.byte	0x03, 0x50
        /*005a*/ 	.short	0x0000


	//----- nvinfo : EIATTR_MAXREG_COUNT
	.align		4
        /*005c*/ 	.byte	0x03, 0x1b
        /*005e*/ 	.short	0x00ff


	//----- nvinfo : EIATTR_MERCURY_ISA_VERSION
	.align		4
        /*0060*/ 	.byte	0x03, 0x5f
        /*0062*/ 	.short	0x0101


	//----- nvinfo : EIATTR_VRC_CTA_INIT_COUNT
	.align		4
        /*0064*/ 	.byte	0x02, 0x4a
	.zero		1
	.zero		1


	//----- nvinfo : EIATTR_EXIT_INSTR_OFFSETS
	.align		4
        /*0068*/ 	.byte	0x04, 0x1c
        /*006a*/ 	.short	(.L_85 - .L_84)


	//   ....[0]....
.L_84:
        /*006c*/ 	.word	0x00000100


	//   ....[1]....
        /*0070*/ 	.word	0x00000c50


	//   ....[2]....
        /*0074*/ 	.word	0x00000d90


	//----- nvinfo : EIATTR_CRS_STACK_SIZE
	.align		4
.L_85:
        /*0078*/ 	.byte	0x04, 0x1e
        /*007a*/ 	.short	(.L_87 - .L_86)
.L_86:
        /*007c*/ 	.word	0x00000000


	//----- nvinfo : EIATTR_CBANK_PARAM_SIZE
	.align		4
.L_87:
        /*0080*/ 	.byte	0x03, 0x19
        /*0082*/ 	.short	0x0028


	//----- nvinfo : EIATTR_PARAM_CBANK
	.align		4
        /*0084*/ 	.byte	0x04, 0x0a
        /*0086*/ 	.short	(.L_89 - .L_88)
	.align		4
.L_88:
        /*0088*/ 	.word	index@(.nv.constant0._Z8tsp_tprcPfS_lPyl)
        /*008c*/ 	.short	0x0380
        /*008e*/ 	.short	0x0028


	//----- nvinfo : EIATTR_SW_WAR
	.align		4
.L_89:
        /*0090*/ 	.byte	0x04, 0x36
        /*0092*/ 	.short	(.L_91 - .L_90)
.L_90:
        /*0094*/ 	.word	0x00000008
.L_91:


//--------------------- .nv.info._Z9tsp_tpredPfS_lPyll --------------------------
	.section	.nv.info._Z9tsp_tpredPfS_lPyll,"",@"SHT_CUDA_INFO"
	.sectionflags	@""
	.align	4


	//----- nvinfo : EIATTR_CUDA_API_VERSION
	.align		4
        /*0000*/ 	.byte	0x04, 0x37
        /*0002*/ 	.short	(.L_93 - .L_92)
.L_92:
        /*0004*/ 	.word	0x00000082


	//----- nvinfo : EIATTR_KPARAM_INFO
	.align		4
.L_93:
        /*0008*/ 	.byte	0x04, 0x17
        /*000a*/ 	.short	(.L_95 - .L_94)
.L_94:
        /*000c*/ 	.word	0x00000000
        /*0010*/ 	.short	0x0005
        /*0012*/ 	.short	0x0028
        /*0014*/ 	.byte	0x00, 0xf0, 0x21, 0x00


	//----- nvinfo : EIATTR_KPARAM_INFO
	.align		4
.L_95:
        /*0018*/ 	.byte	0x04, 0x17
        /*001a*/ 	.short	(.L_97 - .L_96)
.L_96:
        /*001c*/ 	.word	0x00000000
        /*0020*/ 	.short	0x0004
        /*0022*/ 	.short	0x0020
        /*0024*/ 	.byte	0x00, 0xf0, 0x21, 0x00


	//----- nvinfo : EIATTR_KPARAM_INFO
	.align		4
.L_97:
        /*0028*/ 	.byte	0x04, 0x17
        /*002a*/ 	.short	(.L_99 - .L_98)
.L_98:
        /*002c*/ 	.word	0x00000000
        /*0030*/ 	.short	0x0003
        /*0032*/ 	.short	0x0018
        /*0034*/ 	.byte	0x00, 0xf5, 0x21, 0x00


	//----- nvinfo : EIATTR_KPARAM_INFO
	.align		4
.L_99:
        /*0038*/ 	.byte	0x04, 0x17
        /*003a*/ 	.short	(.L_101 - .L_100)
.L_100:
        /*003c*/ 	.word	0x00000000
        /*0040*/ 	.short	0x0002
        /*0042*/ 	.short	0x0010
        /*0044*/ 	.byte	0x00, 0xf0, 0x21, 0x00


	//----- nvinfo : EIATTR_KPARAM_INFO
	.align		4
.L_101:
        /*0048*/ 	.byte	0x04, 0x17
        /*004a*/ 	.short	(.L_103 - .L_102)
.L_102:
        /*004c*/ 	.word	0x00000000
        /*0050*/ 	.short	0x0001
        /*0052*/ 	.short	0x0008
        /*0054*/ 	.byte	0x00, 0xf5, 0x21, 0x00


	//----- nvinfo : EIATTR_KPARAM_INFO
	.align		4
.L_103:
        /*0058*/ 	.byte	0x04, 0x17
        /*005a*/ 	.short	(.L_105 - .L_104)
.L_104:
        /*005c*/ 	.word	0x00000000
        /*0060*/ 	.short	0x0000
        /*0062*/ 	.short	0x0000
        /*0064*/ 	.byte	0x00, 0xf5, 0x21, 0x00


	//----- nvinfo : EIATTR_SPARSE_MMA_MASK
	.align		4
.L_105:
        /*0068*/ 	.byte	0x03, 0x50
        /*006a*/ 	.short	0x0000


	//----- nvinfo : EIATTR_MAXREG_COUNT
	.align		4
        /*006c*/ 	.byte	0x03, 0x1b
        /*006e*/ 	.short	0x00ff


	//----- nvinfo : EIATTR_MERCURY_ISA_VERSION
	.align		4
        /*0070*/ 	.byte	0x03, 0x5f
        /*0072*/ 	.short	0x0101


	//----- nvinfo : EIATTR_VRC_CTA_INIT_COUNT
	.align		4
        /*0074*/ 	.byte	0x02, 0x4a
	.zero		1
	.zero		1


	//----- nvinfo : EIATTR_EXIT_INSTR_OFFSETS
	.align		4
        /*0078*/ 	.byte	0x04, 0x1c
        /*007a*/ 	.short	(.L_107 - .L_106)


	//   ....[0]....
.L_106:
        /*007c*/ 	.word	0x00000080


	//   ....[1]....
        /*0080*/ 	.word	0x00002700


	//   ....[2]....
        /*0084*/ 	.word	0x00002750


	//----- nvinfo : EIATTR_CRS_STACK_SIZE
	.align		4
.L_107:
        /*0088*/ 	.byte	0x04, 0x1e
        /*008a*/ 	.short	(.L_109 - .L_108)
.L_108:
        /*008c*/ 	.word	0x00000000


	//----- nvinfo : EIATTR_CBANK_PARAM_SIZE
	.align		4
.L_109:
        /*0090*/ 	.byte	0x03, 0x19
        /*0092*/ 	.short	0x0030


	//----- nvinfo : EIATTR_PARAM_CBANK
	.align		4
        /*0094*/ 	.byte	0x04, 0x0a
        /*0096*/ 	.short	(.L_111 - .L_110)
	.align		4
.L_110:
        /*0098*/ 	.word	index@(.nv.constant0._Z9tsp_tpredPfS_lPyll)
        /*009c*/ 	.short	0x0380
        /*009e*/ 	.short	0x0030


	//----- nvinfo : EIATTR_SW_WAR
	.align		4
.L_111:
        /*00a0*/ 	.byte	0x04, 0x36
        /*00a2*/ 	.short	(.L_113 - .L_112)
.L_112:
        /*00a4*/ 	.word	0x00000008
.L_113:


//--------------------- .nv.info._Z7tsp_tprPfS_lPyl --------------------------
	.section	.nv.info._Z7tsp_tprPfS_lPyl,"",@"SHT_CUDA_INFO"
	.sectionflags	@""
	.align	4


	//----- nvinfo : EIATTR_CUDA_API_VERSION
	.align		4
        /*0000*/ 	.byte	0x04, 0x37
        /*0002*/ 	.short	(.L_115 - .L_114)
.L_114:
        /*0004*/ 	.word	0x00000082


	//----- nvinfo : EIATTR_KPARAM_INFO
	.align		4
.L_115:
        /*0008*/ 	.byte	0x04, 0x17
        /*000a*/ 	.short	(.L_117 - .L_116)
.L_116:
        /*000c*/ 	.word	0x00000000
        /*0010*/ 	.short	0x0004
        /*0012*/ 	.short	0x0020
        /*0014*/ 	.byte	0x00, 0xf0, 0x21, 0x00


	//----- nvinfo : EIATTR_KPARAM_INFO
	.align		4
.L_117:
        /*0018*/ 	.byte	0x04, 0x17
        /*001a*/ 	.short	(.L_119 - .L_118)
.L_118:
        /*001c*/ 	.word	0x00000000
        /*0020*/ 	.short	0x0003
        /*0022*/ 	.short	0x0018
        /*0024*/ 	.byte	0x00, 0xf5, 0x21, 0x00


	//----- nvinfo : EIATTR_KPARAM_INFO
	.align		4
.L_119:
        /*0028*/ 	.byte	0x04, 0x17
        /*002a*/ 	.short	(.L_121 - .L_120)
.L_120:
        /*002c*/ 	.word	0x00000000
        /*0030*/ 	.short	0x0002
        /*0032*/ 	.short	0x0010
        /*0034*/ 	.byte	0x00, 0xf0, 0x21, 0x00


	//----- nvinfo : EIATTR_KPARAM_INFO
	.align		4
.L_121:
        /*0038*/ 	.byte	0x04, 0x17
        /*003a*/ 	.short	(.L_123 - .L_122)
.L_122:
        /*003c*/ 	.word	0x00000000
        /*0040*/ 	.short	0x0001
        /*0042*/ 	.short	0x0008
        /*0044*/ 	.byte	0x00, 0xf5, 0x21, 0x00


	//----- nvinfo : EIATTR_KPARAM_INFO
	.align		4
.L_123:
        /*0048*/ 	.byte	0x04, 0x17
        /*004a*/ 	.short	(.L_125 - .L_124)
.L_124:
        /*004c*/ 	.word	0x00000000
        /*0050*/ 	.short	0x0000
        /*0052*/ 	.short	0x0000
        /*0054*/ 	.byte	0x00, 0xf5, 0x21, 0x00


	//----- nvinfo : EIATTR_SPARSE_MMA_MASK
	.align		4
.L_125:
        /*0058*/ 	.byte	0x03, 0x50
        /*005a*/ 	.short	0x0000


	//----- nvinfo : EIATTR_MAXREG_COUNT
	.align		4
        /*005c*/ 	.byte	0x03, 0x1b
        /*005e*/ 	.short	0x00ff


	//----- nvinfo : EIATTR_MERCURY_ISA_VERSION
	.align		4
        /*0060*/ 	.byte	0x03, 0x5f
        /*0062*/ 	.short	0x0101


	//----- nvinfo : EIATTR_VRC_CTA_INIT_COUNT
	.align		4
        /*0064*/ 	.byte	0x02, 0x4a
	.zero		1
	.zero		1


	//----- nvinfo : EIATTR_EXIT_INSTR_OFFSETS
	.align		4
        /*0068*/ 	.byte	0x04, 0x1c
        /*006a*/ 	.short	(.L_127 - .L_126)


	//   ....[0]....
.L_126:
        /*006c*/ 	.word	0x00000080


	//   ....[1]....
        /*0070*/ 	.word	0x00001260


	//   ....[2]....
        /*0074*/ 	.word	0x000012a0


	//----- nvinfo : EIATTR_CRS_STACK_SIZE
	.align		4
.L_127:
        /*0078*/ 	.byte	0x04, 0x1e
        /*007a*/ 	.short	(.L_129 - .L_128)
.L_128:
        /*007c*/ 	.word	0x00000000


	//----- nvinfo : EIATTR_CBANK_PARAM_SIZE
	.align		4
.L_129:
        /*0080*/ 	.byte	0x03, 0x19
        /*0082*/ 	.short	0x0028


	//----- nvinfo : EIATTR_PARAM_CBANK
	.align		4
        /*0084*/ 	.byte	0x04, 0x0a
        /*0086*/ 	.short	(.L_131 - .L_130)
	.align		4
.L_130:
        /*0088*/ 	.word	index@(.nv.constant0._Z7tsp_tprPfS_lPyl)
        /*008c*/ 	.short	0x0380
        /*008e*/ 	.short	0x0028


	//----- nvinfo : EIATTR_SW_WAR
	.align		4
.L_131:
        /*0090*/ 	.byte	0x04, 0x36
        /*0092*/ 	.short	(.L_133 - .L_132)
.L_132:
        /*0094*/ 	.word	0x00000008
.L_133:


//--------------------- .nv.info._Z7nn_initPilPfS0_S_Pl --------------------------
	.section	.nv.info._Z7nn_initPilPfS0_S_Pl,"",@"SHT_CUDA_INFO"
	.sectionflags	@""
	.align	4


	//----- nvinfo : EIATTR_CUDA_API_VERSION
	.align		4
        /*0000*/ 	.byte	0x04, 0x37
        /*0002*/ 	.short	(.L_135 - .L_134)
.L_134:
        /*0004*/ 	.word	0x00000082


	//----- nvinfo : EIATTR_KPARAM_INFO
	.align		4
.L_135:
        /*0008*/ 	.byte	0x04, 0x17
        /*000a*/ 	.short	(.L_137 - .L_136)
.L_136:
        /*000c*/ 	.word	0x00000000
        /*0010*/ 	.short	0x0005
        /*0012*/ 	.short	0x0028
        /*0014*/ 	.byte	0x00, 0xf5, 0x21, 0x00


	//----- nvinfo : EIATTR_KPARAM_INFO
	.align		4
.L_137:
        /*0018*/ 	.byte	0x04, 0x17
        /*001a*/ 	.short	(.L_139 - .L_138)
.L_138:
        /*001c*/ 	.word	0x00000000
        /*0020*/ 	.short	0x0004
        /*0022*/ 	.short	0x0020
        /*0024*/ 	.byte	0x00, 0xf5, 0x21, 0x00


	//----- nvinfo : EIATTR_KPARAM_INFO
	.align		4
.L_139:
        /*0028*/ 	.byte	0x04, 0x17
        /*002a*/ 	.short	(.L_141 - .L_140)
.L_140:
        /*002c*/ 	.word	0x00000000
        /*0030*/ 	.short	0x0003
        /*0032*/ 	.short	0x0018
        /*0034*/ 	.byte	0x00, 0xf5, 0x21, 0x00


	//----- nvinfo : EIATTR_KPARAM_INFO
	.align		4
.L_141:
        /*0038*/ 	.byte	0x04, 0x17
        /*003a*/ 	.short	(.L_143 - .L_142)
.L_142:
        /*003c*/ 	.word	0x00000000
        /*0040*/ 	.short	0x0002
        /*0042*/ 	.short	0x0010
        /*0044*/ 	.byte	0x00, 0xf5, 0x21, 0x00


	//----- nvinfo : EIATTR_KPARAM_INFO
	.align		4
.L_143:
        /*0048*/ 	.byte	0x04, 0x17
        /*004a*/ 	.short	(.L_145 - .L_144)
.L_144:
        /*004c*/ 	.word	0x00000000
        /*0050*/ 	.short	0x0001
        /*0052*/ 	.short	0x0008
        /*0054*/ 	.byte	0x00, 0xf0, 0x21, 0x00


	//----- nvinfo : EIATTR_KPARAM_INFO
	.align		4
.L_145:
        /*0058*/ 	.byte	0x04, 0x17
        /*005a*/ 	.short	(.L_147 - .L_146)
.L_146:
        /*005c*/ 	.word	0x00000000
        /*0060*/ 	.short	0x0000
        /*0062*/ 	.short	0x0000
        /*0064*/ 	.byte	0x00, 0xf5, 0x21, 0x00


	//----- nvinfo : EIATTR_SPARSE_MMA_MASK
	.align		4
.L_147:
        /*0068*/ 	.byte	0x03, 0x50
        /*006a*/ 	.short	0x0000


	//----- nvinfo : EIATTR_MAXREG_COUNT
	.align		4
        /*006c*/ 	.byte	0x03, 0x1b
        /*006e*/ 	.short	0x00ff


	//----- nvinfo : EIATTR_MERCURY_ISA_VERSION
	.align		4
        /*0070*/ 	.byte	0x03, 0x5f
        /*0072*/ 	.short	0x0101


	//----- nvinfo : EIATTR_VRC_CTA_INIT_COUNT
	.align		4
        /*0074*/ 	.byte	0x02, 0x4a
	.zero		1
	.zero		1


	//----- nvinfo : EIATTR_EXIT_INSTR_OFFSETS
	.align		4
        /*0078*/ 	.byte	0x04, 0x1c
        /*007a*/ 	.short	(.L_149 - .L_148)


	//   ....[0]....
.L_148:
        /*007c*/ 	.word	0x000000b0


	//   ....[1]....
        /*0080*/ 	.word	0x000012d0


	//----- nvinfo : EIATTR_CRS_STACK_SIZE
	.align		4
.L_149:
        /*0084*/ 	.byte	0x04, 0x1e
        /*0086*/ 	.short	(.L_151 - .L_150)
.L_150:
        /*0088*/ 	.word	0x00000000


	//----- nvinfo : EIATTR_CBANK_PARAM_SIZE
	.align		4
.L_151:
        /*008c*/ 	.byte	0x03, 0x19
        /*008e*/ 	.short	0x0030


	//----- nvinfo : EIATTR_PARAM_CBANK
	.align		4
        /*0090*/ 	.byte	0x04, 0x0a
        /*0092*/ 	.short	(.L_153 - .L_152)
	.align		4
.L_152:
        /*0094*/ 	.word	index@(.nv.constant0._Z7nn_initPilPfS0_S_Pl)
        /*0098*/ 	.short	0x0380
        /*009a*/ 	.short	0x0030


	//----- nvinfo : EIATTR_SW_WAR
	.align		4
.L_153:
        /*009c*/ 	.byte	0x04, 0x36
        /*009e*/ 	.short	(.L_155 - .L_154)
.L_154:
        /*00a0*/ 	.word	0x00000008
.L_155:


//--------------------- .nv.callgraph             --------------------------
	.section	.nv.callgraph,"",@"SHT_CUDA_CALLGRAPH"
	.align	4
	.sectionentsize	8
	.align		4
        /*0000*/ 	.word	0x00000000
	.align		4
        /*0004*/ 	.word	0xffffffff
	.align		4
        /*0008*/ 	.word	0x00000000
	.align		4
        /*000c*/ 	.word	0xfffffffe
	.align		4
        /*0010*/ 	.word	0x00000000
	.align		4
        /*0014*/ 	.word	0xfffffffd
	.align		4
        /*0018*/ 	.word	0x00000000
	.align		4
        /*001c*/ 	.word	0xfffffffc


//--------------------- .text._Z7tsp_tpnPfS_lPyll --------------------------
	.section	.text._Z7tsp_tpnPfS_lPyll,"ax",@progbits
	.align	128
        .global         _Z7tsp_tpnPfS_lPyll
        .type           _Z7tsp_tpnPfS_lPyll,@function
        .size           _Z7tsp_tpnPfS_lPyll,(.L_x_173 - _Z7tsp_tpnPfS_lPyll)
        .other          _Z7tsp_tpnPfS_lPyll,@"STO_CUDA_ENTRY STV_DEFAULT"
_Z7tsp_tpnPfS_lPyll:
.text._Z7tsp_tpnPfS_lPyll:
[----:B------:R-:W-:Y:S01]  /*0000*/  LDC R1, c[0x0][0x37c] ;  /* 0x0000df00ff017b82 */ /* 0x000fe20000000800 */
[----:B------:R-:W0:Y:S07]  /*0010*/  S2R R2, SR_TID.X ;  /* 0x0000000000027919 */ /* 0x000e2e0000002100 */
[----:B------:R-:W0:Y:S01]  /*0020*/  S2UR UR4, SR_CTAID.X ;  /* 0x00000000000479c3 */ /* 0x000e220000002500 */
[----:B------:R-:W1:Y:S07]  /*0030*/  LDCU.64 UR6, c[0x0][0x3a8] ;  /* 0x00007500ff0677ac */ /* 0x000e6e0008000a00 */
[----:B------:R-:W0:Y:S02]  /*0040*/  LDC R3, c[0x0][0x360] ;  /* 0x0000d800ff037b82 */ /* 0x000e240000000800 */
[----:B0-----:R-:W-:-:S05]  /*0050*/  IMAD R2, R3, UR4, R2 ;  /* 0x0000000403027c24 */ /* 0x001fca000f8e0202 */
[----:B-1----:R-:W-:Y:S02]  /*0060*/  ISETP.GE.U32.AND P0, PT, R2, UR6, PT ;  /* 0x0000000602007c0c */ /* 0x002fe4000bf06070 */
[----:B------:R-:W-:-:S04]  /*0070*/  SHF.R.S32.HI R3, RZ, 0x1f, R2 ;  /* 0x0000001fff037819 */ /* 0x000fc80000011402 */
[----:B------:R-:W-:-:S13]  /*0080*/  ISETP.GE.AND.EX P0, PT, R3, UR7, PT, P0 ;  /* 0x0000000703007c0c */ /* 0x000fda000bf06300 */
[----:B------:R-:W-:Y:S05]  /*0090*/  @P0 EXIT ;  /* 0x000000000000094d */ /* 0x000fea0003800000 */
[----:B------:R-:W-:Y:S01]  /*00a0*/  LOP3.LUT R0, RZ, R2, RZ, 0x33, !PT ;  /* 0x00000002ff007212 */ /* 0x000fe200078e33ff */
[----:B------:R-:W-:Y:S01]  /*00b0*/  IMAD.MOV.U32 R10, RZ, RZ, 0x0 ;  /* 0x00000000ff0a7424 */ /* 0x000fe200078e00ff */
[----:B------:R-:W-:Y:S01]  /*00c0*/  MOV R11, 0x3fd80000 ;  /* 0x3fd80000000b7802 */ /* 0x000fe20000000f00 */
[----:B------:R-:W0:Y:S01]  /*00d0*/  LDCU.64 UR4, c[0x0][0x3a0] ;  /* 0x00007400ff0477ac */ /* 0x000e220008000a00 */
[C---:B------:R-:W-:Y:S01]  /*00e0*/  IADD3 R6, P0, PT, R0.reuse, UR6, RZ ;  /* 0x0000000600067c10 */ /* 0x040fe2000ff1e0ff */
[----:B------:R-:W-:Y:S03]  /*00f0*/  BSSY.RECONVERGENT B0, `(.L_x_0) ;  /* 0x000001c000007945 */ /* 0x000fe60003800200 */
[----:B------:R-:W-:Y:S01]  /*0100*/  LEA.HI.X.SX32 R7, R0, UR7, 0x1, P0 ;  /* 0x0000000700077c11 */ /* 0x000fe200080f0eff */
[C---:B------:R-:W-:Y:S01]  /*0110*/  IMAD.SHL.U32 R0, R6.reuse, 0x8, RZ ;  /* 0x0000000806007824 */ /* 0x040fe200078e00ff */
[----:B------:R-:W1:Y:S02]  /*0120*/  LDCU.64 UR6, c[0x0][0x358] ;  /* 0x00006b00ff0677ac */ /* 0x000e640008000a00 */
[----:B------:R-:W-:-:S02]  /*0130*/  SHF.L.U64.HI R7, R6, 0x3, R7 ;  /* 0x0000000306077819 */ /* 0x000fc40000010207 */
[----:B------:R-:W-:-:S06]  /*0140*/  LOP3.LUT R6, R0, 0x1, RZ, 0xfc, !PT ;  /* 0x0000000100067812 */ /* 0x000fcc00078efcff */
[----:B------:R-:W2:Y:S01]  /*0150*/  I2F.F64.S64 R6, R6 ;  /* 0x0000000600067312 */ /* 0x000ea20000301c00 */
[----:B0-----:R-:W-:-:S04]  /*0160*/  UIADD3 UR4, UP0, UPT, UR4, -0x2, URZ ;  /* 0xfffffffe04047890 */ /* 0x001fc8000ff1e0ff */
[----:B------:R-:W-:-:S09]  /*0170*/  UIADD3.X UR5, UPT, UPT, UR5, -0x1, URZ, UP0, !UPT ;  /* 0xffffffff05057890 */ /* 0x000fd200087fe4ff */
[----:B------:R-:W0:Y:S01]  /*0180*/  I2F.S64 R0, UR4 ;  /* 0x0000000400007d12 */ /* 0x000e220008301400 */
[----:B--2---:R-:W-:-:S05]  /*0190*/  VIADD R8, R7, 0xfcb00000 ;  /* 0xfcb0000007087836 */ /* 0x004fca0000000000 */
[----:B------:R-:W-:Y:S02]  /*01a0*/  ISETP.GE.U32.AND P0, PT, R8, 0x7ca00000, PT ;  /* 0x7ca000000800780c */ /* 0x000fe40003f06070 */
[----:B------:R-:W2:Y:S02]  /*01b0*/  MUFU.RSQ64H R9, R7 ;  /* 0x0000000700097308 */ /* 0x000ea40000001c00 */
[----:B--2---:R-:W-:-:S08]  /*01c0*/  DMUL R4, R8, R8 ;  /* 0x0000000808047228 */ /* 0x004fd00000000000 */
[----:B------:R-:W-:-:S08]  /*01d0*/  DFMA R4, R6, -R4, 1 ;  /* 0x3ff000000604742b */ /* 0x000fd00000000804 */
[----:B------:R-:W-:Y:S02]  /*01e0*/  DFMA R10, R4, R10, 0.5 ;  /* 0x3fe00000040a742b */ /* 0x000fe4000000000a */
[----:B------:R-:W-:-:S08]  /*01f0*/  DMUL R4, R8, R4 ;  /* 0x0000000408047228 */ /* 0x000fd00000000000 */
[----:B------:R-:W-:-:S08]  /*0200*/  DFMA R10, R10, R4, R8 ;  /* 0x000000040a0a722b */ /* 0x000fd00000000008 */
[----:B------:R-:W-:Y:S02]  /*0210*/  DMUL R12, R6, R10 ;  /* 0x0000000a060c7228 */ /* 0x000fe40000000000 */
[----:B------:R-:W-:Y:S02]  /*0220*/  VIADD R17, R11, 0xfff00000 ;  /* 0xfff000000b117836 */ /* 0x000fe40000000000 */
[----:B------:R-:W-:-:S04]  /*0230*/  IMAD.MOV.U32 R16, RZ, RZ, R10 ;  /* 0x000000ffff107224 */ /* 0x000fc800078e000a */
[----:B------:R-:W-:-:S08]  /*0240*/  DFMA R14, R12, -R12, R6 ;  /* 0x8000000c0c0e722b */ /* 0x000fd00000000006 */
[----:B------:R-:W-:Y:S01]  /*0250*/  DFMA R4, R14, R16, R12 ;  /* 0x000000100e04722b */ /* 0x000fe2000000000c */
[----:B01----:R-:W-:Y:S10]  /*0260*/  @!P0 BRA `(.L_x_1) ;  /* 0x0000000000108947 */ /* 0x003ff40003800000 */
[----:B------:R-:W-:-:S07]  /*0270*/  MOV R4, 0x290 ;  /* 0x0000029000047802 */ /* 0x000fce0000000f00 */
[----:B------:R-:W-:Y:S05]  /*0280*/  CALL.REL.NOINC `($__internal_0_$__cuda_sm20_dsqrt_rn_f64_mediumpath_v1) ;  /* 0x0000000c006c7944 */ /* 0x000fea0003c00000 */
[----:B------:R-:W-:Y:S01]  /*0290*/  IMAD.MOV.U32 R4, RZ, RZ, R8 ;  /* 0x000000ffff047224 */ /* 0x000fe200078e0008 */
[----:B------:R-:W-:-:S07]  /*02a0*/  MOV R5, R9 ;  /* 0x0000000900057202 */ /* 0x000fce0000000f00 */
.L_x_1:
[----:B------:R-:W-:Y:S05]  /*02b0*/  BSYNC.RECONVERGENT B0 ;  /* 0x0000000000007941 */ /* 0x000fea0003800200 */
.L_x_0:
[----:B------:R-:W0:Y:S01]  /*02c0*/  F2I.F64.TRUNC R4, R4 ;  /* 0x0000000400047311 */ /* 0x000e22000030d100 */
[----:B------:R-:W1:Y:S01]  /*02d0*/  LDCU.64 UR4, c[0x0][0x3a0] ;  /* 0x00007400ff0477ac */ /* 0x000e620008000a00 */
[----:B------:R-:W-:Y:S01]  /*02e0*/  IADD3 R20, P2, PT, RZ, RZ, RZ ;  /* 0x000000ffff147210 */ /* 0x000fe20007f5e0ff */
[----:B------:R-:W2:Y:S01]  /*02f0*/  LDCU.128 UR8, c[0x0][0x380] ;  /* 0x00007000ff0877ac */ /* 0x000ea20008000c00 */
[----:B0-----:R-:W-:Y:S01]  /*0300*/  VIADD R6, R4, 0xffffffff ;  /* 0xffffffff04067836 */ /* 0x001fe20000000000 */
[----:B-1----:R-:W-:-:S04]  /*0310*/  UIADD3 UR4, UP0, UPT, UR4, -0x1, URZ ;  /* 0xffffffff04047890 */ /* 0x002fc8000ff1e0ff */
[----:B------:R-:W-:-:S04]  /*0320*/  LEA.HI R6, R6, R6, RZ, 0x1 ;  /* 0x0000000606067211 */ /* 0x000fc800078f08ff */
[----:B------:R-:W-:-:S04]  /*0330*/  SHF.R.S32.HI R6, RZ, 0x1, R6 ;  /* 0x00000001ff067819 */ /* 0x000fc80000011406 */
[----:B------:R-:W-:-:S05]  /*0340*/  I2FP.F32.S32 R7, R6 ;  /* 0x0000000600077245 */ /* 0x000fca0000201400 */
[----:B------:R-:W-:-:S06]  /*0350*/  FADD R7, R0, -R7 ;  /* 0x8000000700077221 */ /* 0x000fcc0000000000 */
[----:B------:R-:W0:Y:S02]  /*0360*/  F2I.S64.TRUNC R6, R7 ;  /* 0x0000000700067311 */ /* 0x000e24000020d900 */
[-C--:B0-----:R-:W-:Y:S01]  /*0370*/  IMAD R11, R7, R6.reuse, RZ ;  /* 0x00000006070b7224 */ /* 0x081fe200078e02ff */
[--C-:B------:R-:W-:Y:S01]  /*0380*/  SHF.R.S64 R16, RZ, 0x1e, R6.reuse ;  /* 0x0000001eff107819 */ /* 0x100fe20000001006 */
[----:B------:R-:W-:-:S03]  /*0390*/  IMAD.WIDE.U32 R8, R6, R6, R6 ;  /* 0x0000000606087225 */ /* 0x000fc600078e0006 */
[----:B--2---:R-:W-:Y:S01]  /*03a0*/  IADD3 R18, P4, PT, R16, UR10, RZ ;  /* 0x0000000a10127c10 */ /* 0x004fe2000ff9e0ff */
[----:B------:R-:W-:-:S04]  /*03b0*/  IMAD R11, R6, R7, R11 ;  /* 0x00000007060b7224 */ /* 0x000fc800078e020b */
[----:B------:R-:W-:Y:S01]  /*03c0*/  IMAD.IADD R9, R9, 0x1, R11 ;  /* 0x0000000109097824 */ /* 0x000fe200078e020b */
[----:B------:R-:W-:-:S04]  /*03d0*/  IADD3 R11, P1, PT, RZ, -R6, RZ ;  /* 0x80000006ff0b7210 */ /* 0x000fc80007f3e0ff */
[----:B------:R-:W-:Y:S01]  /*03e0*/  LEA.HI R5, P0, R9, R8, RZ, 0x1 ;  /* 0x0000000809057211 */ /* 0x000fe200078108ff */
[----:B------:R-:W-:Y:S01]  /*03f0*/  IMAD.WIDE.U32 R14, R11, UR4, R2 ;  /* 0x000000040b0e7c25 */ /* 0x000fe2000f8e0002 */
[----:B------:R-:W-:-:S03]  /*0400*/  SHF.R.S32.HI R8, RZ, 0x1e, R6 ;  /* 0x0000001eff087819 */ /* 0x000fc60000011406 */
[----:B------:R-:W-:Y:S01]  /*0410*/  IMAD.X R0, RZ, RZ, R9, P0 ;  /* 0x000000ffff007224 */ /* 0x000fe200000e0609 */
[----:B------:R-:W-:-:S04]  /*0420*/  IADD3.X R19, PT, PT, R8, UR11, RZ, P4, !PT ;  /* 0x0000000b08137c10 */ /* 0x000fc8000a7fe4ff */
[----:B------:R-:W-:-:S04]  /*0430*/  SHF.R.S64 R5, R5, 0x1, R0 ;  /* 0x0000000105057819 */ /* 0x000fc80000001000 */
[----:B------:R-:W-:-:S04]  /*0440*/  IADD3 R12, P0, PT, R5, R14, RZ ;  /* 0x0000000e050c7210 */ /* 0x000fc80007f1e0ff */
[----:B------:R-:W-:Y:S02]  /*0450*/  IADD3.X R5, PT, PT, R12, 0x1, RZ, P2, !PT ;  /* 0x000000010c057810 */ /* 0x000fe400017fe4ff */
[----:B------:R-:W-:Y:S02]  /*0460*/  IADD3 R16, P2, PT, R16, UR8, RZ ;  /* 0x0000000810107c10 */ /* 0x000fe4000ff5e0ff */
[--C-:B------:R-:W-:Y:S02]  /*0470*/  SHF.R.S64 R20, R20, 0x1e, R5.reuse ;  /* 0x0000001e14147819 */ /* 0x100fe40000001005 */
[----:B------:R-:W-:Y:S02]  /*0480*/  SHF.R.S32.HI R4, RZ, 0x1e, R5 ;  /* 0x0000001eff047819 */ /* 0x000fe40000011405 */
[C---:B------:R-:W-:Y:S02]  /*0490*/  IADD3 R22, P3, PT, R20.reuse, UR10, RZ ;  /* 0x0000000a14167c10 */ /* 0x040fe4000ff7e0ff */
[----:B------:R-:W-:-:S02]  /*04a0*/  IADD3 R20, P4, PT, R20, UR8, RZ ;  /* 0x0000000814147c10 */ /* 0x000fc4000ff9e0ff */
[----:B------:R-:W-:Y:S02]  /*04b0*/  IADD3.X R23, PT, PT, R4, UR11, RZ, P3, !PT ;  /* 0x0000000b04177c10 */ /* 0x000fe40009ffe4ff */
[----:B------:R-:W-:Y:S02]  /*04c0*/  IADD3.X R17, PT, PT, R8, UR9, RZ, P2, !PT ;  /* 0x0000000908117c10 */ /* 0x000fe400097fe4ff */
[----:B------:R-:W-:Y:S01]  /*04d0*/  IADD3.X R21, PT, PT, R4, UR9, RZ, P4, !PT ;  /* 0x0000000904157c10 */ /* 0x000fe2000a7fe4ff */
[----:B------:R-:W2:Y:S04]  /*04e0*/  LDG.E R8, desc[UR6][R18.64] ;  /* 0x0000000612087981 */ /* 0x000ea8000c1e1900 */
[----:B------:R-:W2:Y:S04]  /*04f0*/  LDG.E R5, desc[UR6][R22.64] ;  /* 0x0000000616057981 */ /* 0x000ea8000c1e1900 */
[----:B------:R-:W3:Y:S04]  /*0500*/  LDG.E R9, desc[UR6][R16.64] ;  /* 0x0000000610097981 */ /* 0x000ee8000c1e1900 */
[----:B------:R-:W3:Y:S01]  /*0510*/  LDG.E R4, desc[UR6][R20.64] ;  /* 0x0000000614047981 */ /* 0x000ee2000c1e1900 */
[----:B------:R-:W-:Y:S01]  /*0520*/  IADD3.X R14, PT, PT, RZ, ~R7, RZ, P1, !PT ;  /* 0x80000007ff0e7210 */ /* 0x000fe20000ffe4ff */
[----:B------:R-:W-:Y:S01]  /*0530*/  UIADD3.X UR5, UPT, UPT, UR5, -0x1, URZ, UP0, !UPT ;  /* 0xffffffff05057890 */ /* 0x000fe200087fe4ff */
[----:B------:R-:W-:Y:S03]  /*0540*/  BSSY.RECONVERGENT B0, `(.L_x_2) ;  /* 0x000001a000007945 */ /* 0x000fe60003800200 */
[----:B------:R-:W-:-:S02]  /*0550*/  IMAD R14, R14, UR4, RZ ;  /* 0x000000040e0e7c24 */ /* 0x000fc4000f8e02ff */
[----:B--2---:R-:W-:-:S04]  /*0560*/  FADD R13, R8, -R5 ;  /* 0x80000005080d7221 */ /* 0x004fc80000000000 */
[----:B------:R-:W-:Y:S01]  /*0570*/  FMUL R13, R13, R13 ;  /* 0x0000000d0d0d7220 */ /* 0x000fe20000400000 */
[----:B---3--:R-:W-:-:S04]  /*0580*/  FADD R10, R9, -R4 ;  /* 0x80000004090a7221 */ /* 0x008fc80000000000 */
[----:B------:R-:W-:Y:S01]  /*0590*/  FFMA R24, R10, R10, R13 ;  /* 0x0000000a0a187223 */ /* 0x000fe2000000000d */
[----:B------:R-:W-:Y:S01]  /*05a0*/  IMAD R13, R11, UR5, R14 ;  /* 0x000000050b0d7c24 */ /* 0x000fe2000f8e020e */
[----:B------:R-:W-:Y:S02]  /*05b0*/  SHF.R.S32.HI R14, RZ, 0x1, R0 ;  /* 0x00000001ff0e7819 */ /* 0x000fe40000011400 */
[----:B------:R-:W-:Y:S01]  /*05c0*/  VIADD R10, R24, 0xf3000000 ;  /* 0xf3000000180a7836 */ /* 0x000fe20000000000 */
[----:B------:R0:W1:Y:S01]  /*05d0*/  MUFU.RSQ R19, R24 ;  /* 0x0000001800137308 */ /* 0x0000620000001400 */
[----:B------:R-:W-:-:S03]  /*05e0*/  IADD3.X R14, PT, PT, R14, R15, R13, P0, !PT ;  /* 0x0000000f0e0e7210 */ /* 0x000fc600007fe40d */
[----:B------:R-:W-:Y:S02]  /*05f0*/  ISETP.GT.U32.AND P1, PT, R10, 0x727fffff, PT ;  /* 0x727fffff0a00780c */ /* 0x000fe40003f24070 */
[----:B------:R-:W-:-:S05]  /*0600*/  IADD3 R10, P2, PT, R6, 0x1, RZ ;  /* 0x00000001060a7810 */ /* 0x000fca0007f5e0ff */
[----:B------:R-:W-:-:S06]  /*0610*/  IMAD.X R11, RZ, RZ, R7, P2 ;  /* 0x000000ffff0b7224 */ /* 0x000fcc00010e0607 */
[----:B01----:R-:W-:Y:S05]  /*0620*/  @!P1 BRA `(.L_x_3) ;  /* 0x00000000001c9947 */ /* 0x003fea0003800000 */
[----:B------:R-:W-:Y:S01]  /*0630*/  BSSY.RECONVERGENT B1, `(.L_x_4) ;  /* 0x0000004000017945 */ /* 0x000fe20003800200 */
[----:B------:R-:W-:Y:S01]  /*0640*/  IMAD.MOV.U32 R0, RZ, RZ, R24 ;  /* 0x000000ffff007224 */ /* 0x000fe200078e0018 */
[----:B------:R-:W-:-:S07]  /*0650*/  MOV R6, 0x670 ;  /* 0x0000067000067802 */ /* 0x000fce0000000f00 */
[----:B------:R-:W-:Y:S05]  /*0660*/  CALL.REL.NOINC `($__internal_2_$__cuda_sm20_sqrt_rn_f32_slowpath) ;  /* 0x0000001000347944 */ /* 0x000fea0003c00000 */
[----:B------:R-:W-:Y:S05]  /*0670*/  BSYNC.RECONVERGENT B1 ;  /* 0x0000000000017941 */ /* 0x000fea0003800200 */
.L_x_4:
[----:B------:R-:W-:Y:S01]  /*0680*/  MOV R13, R0 ;  /* 0x00000000000d7202 */ /* 0x000fe20000000f00 */
[----:B------:R-:W-:Y:S06]  /*0690*/  BRA `(.L_x_5) ;  /* 0x0000000000107947 */ /* 0x000fec0003800000 */
.L_x_3:
[----:B------:R-:W-:Y:S01]  /*06a0*/  FMUL.FTZ R13, R24, R19 ;  /* 0x00000013180d7220 */ /* 0x000fe20000410000 */
[----:B------:R-:W-:-:S03]  /*06b0*/  FMUL.FTZ R6, R19, 0.5 ;  /* 0x3f00000013067820 */ /* 0x000fc60000410000 */
[----:B------:R-:W-:-:S04]  /*06c0*/  FFMA R0, -R13, R13, R24 ;  /* 0x0000000d0d007223 */ /* 0x000fc80000000118 */
[----:B------:R-:W-:-:S07]  /*06d0*/  FFMA R13, R0, R6, R13 ;  /* 0x00000006000d7223 */ /* 0x000fce000000000d */
.L_x_5:
[----:B------:R-:W-:Y:S05]  /*06e0*/  BSYNC.RECONVERGENT B0 ;  /* 0x0000000000007941 */ /* 0x000fea0003800200 */
.L_x_2:
[----:B------:R-:W0:Y:S01]  /*06f0*/  LDCU UR4, c[0x0][0x3a4] ;  /* 0x00007480ff0477ac */ /* 0x000e220008000800 */
[----:B------:R-:W-:Y:S01]  /*0700*/  BSSY.RECONVERGENT B0, `(.L_x_6) ;  /* 0x000001d000007945 */ /* 0x000fe20003800200 */
[----:B------:R-:W1:Y:S01]  /*0710*/  LDCU.64 UR8, c[0x0][0x3a0] ;  /* 0x00007400ff0877ac */ /* 0x000e620008000a00 */
[----:B0-----:R-:W-:-:S04]  /*0720*/  LOP3.LUT R0, R11, UR4, RZ, 0xfc, !PT ;  /* 0x000000040b007c12 */ /* 0x001fc8000f8efcff */
[----:B------:R-:W-:-:S13]  /*0730*/  ISETP.NE.U32.AND P0, PT, R0, RZ, PT ;  /* 0x000000ff0000720c */ /* 0x000fda0003f05070 */
[----:B-1----:R-:W-:Y:S05]  /*0740*/  @P0 BRA `(.L_x_7) ;  /* 0x00000000004c0947 */ /* 0x002fea0003800000 */
[----:B------:R-:W0:Y:S02]  /*0750*/  LDCU UR4, c[0x0][0x3a0] ;  /* 0x00007400ff0477ac */ /* 0x000e240008000800 */
[----:B0-----:R-:W0:Y:S01]  /*0760*/  I2F.U32.RP R0, UR4 ;  /* 0x0000000400007d06 */ /* 0x001e220008209000 */
[----:B------:R-:W-:-:S07]  /*0770*/  ISETP.NE.U32.AND P1, PT, RZ, UR4, PT ;  /* 0x00000004ff007c0c */ /* 0x000fce000bf25070 */
[----:B0-----:R-:W0:Y:S02]  /*0780*/  MUFU.RCP R0, R0 ;  /* 0x0000000000007308 */ /* 0x001e240000001000 */
[----:B0-----:R-:W-:-:S06]  /*0790*/  VIADD R6, R0, 0xffffffe ;  /* 0x0ffffffe00067836 */ /* 0x001fcc0000000000 */
[----:B------:R0:W1:Y:S02]  /*07a0*/  F2I.FTZ.U32.TRUNC.NTZ R7, R6 ;  /* 0x0000000600077305 */ /* 0x000064000021f000 */
[----:B0-----:R-:W-:Y:S02]  /*07b0*/  IMAD.MOV.U32 R6, RZ, RZ, RZ ;  /* 0x000000ffff067224 */ /* 0x001fe400078e00ff */
[----:B-1----:R-:W-:-:S04]  /*07c0*/  IMAD.MOV R11, RZ, RZ, -R7 ;  /* 0x000000ffff0b7224 */ /* 0x002fc800078e0a07 */
[----:B------:R-:W-:-:S04]  /*07d0*/  IMAD R11, R11, UR4, RZ ;  /* 0x000000040b0b7c24 */ /* 0x000fc8000f8e02ff */
[----:B------:R-:W-:-:S06]  /*07e0*/  IMAD.HI.U32 R7, R7, R11, R6 ;  /* 0x0000000b07077227 */ /* 0x000fcc00078e0006 */
[----:B------:R-:W-:-:S05]  /*07f0*/  IMAD.HI.U32 R7, R7, R10, RZ ;  /* 0x0000000a07077227 */ /* 0x000fca00078e00ff */
[----:B------:R-:W-:-:S05]  /*0800*/  IADD3 R7, PT, PT, -R7, RZ, RZ ;  /* 0x000000ff07077210 */ /* 0x000fca0007ffe1ff */
[----:B------:R-:W-:-:S05]  /*0810*/  IMAD R0, R7, UR4, R10 ;  /* 0x0000000407007c24 */ /* 0x000fca000f8e020a */
[----:B------:R-:W-:-:S13]  /*0820*/  ISETP.GE.U32.AND P0, PT, R0, UR4, PT ;  /* 0x0000000400007c0c */ /* 0x000fda000bf06070 */
[----:B------:R-:W-:-:S05]  /*0830*/  @P0 VIADD R0, R0, -UR4 ;  /* 0x8000000400000c36 */ /* 0x000fca0008000000 */
[----:B------:R-:W-:-:S13]  /*0840*/  ISETP.GE.U32.AND P0, PT, R0, UR4, PT ;  /* 0x0000000400007c0c */ /* 0x000fda000bf06070 */
[----:B------:R-:W-:Y:S01]  /*0850*/  @P0 VIADD R0, R0, -UR4 ;  /* 0x8000000400000c36 */ /* 0x000fe20008000000 */
[----:B------:R-:W-:Y:S01]  /*0860*/  @!P1 LOP3.LUT R0, RZ, UR4, RZ, 0x33, !PT ;  /* 0x00000004ff009c12 */ /* 0x000fe2000f8e33ff */
[----:B------:R-:W-:Y:S06]  /*0870*/  BRA `(.L_x_8) ;  /* 0x0000000000147947 */ /* 0x000fec0003800000 */
.L_x_7:
[----:B------:R-:W-:Y:S01]  /*0880*/  IMAD.MOV.U32 R17, RZ, RZ, R10 ;  /* 0x000000ffff117224 */ /* 0x000fe200078e000a */
[----:B------:R-:W-:Y:S02]  /*0890*/  MOV R15, R11 ;  /* 0x0000000b000f7202 */ /* 0x000fe40000000f00 */
[----:B------:R-:W-:-:S07]  /*08a0*/  MOV R16, 0x8c0 ;  /* 0x000008c000107802 */ /* 0x000fce0000000f00 */
[----:B------:R-:W-:Y:S05]  /*08b0*/  CALL.REL.NOINC `($__internal_1_$__cuda_sm20_rem_s64) ;  /* 0x0000000800807944 */ /* 0x000fea0003c00000 */
[----:B------:R-:W-:-:S07]  /*08c0*/  IMAD.MOV.U32 R0, RZ, RZ, R6 ;  /* 0x000000ffff007224 */ /* 0x000fce00078e0006 */
.L_x_8:
[----:B------:R-:W-:Y:S05]  /*08d0*/  BSYNC.RECONVERGENT B0 ;  /* 0x0000000000007941 */ /* 0x000fea0003800200 */
.L_x_6:
[----:B------:R-:W0:Y:S01]  /*08e0*/  LDCU UR4, c[0x0][0x3a4] ;  /* 0x00007480ff0477ac */ /* 0x000e220008000800 */
[----:B------:R-:W-:Y:S01]  /*08f0*/  IADD3 R17, P0, PT, R12, 0x2, RZ ;  /* 0x000000020c117810 */ /* 0x000fe20007f1e0ff */
[----:B------:R-:W-:Y:S04]  /*0900*/  BSSY.RECONVERGENT B0, `(.L_x_9) ;  /* 0x000001a000007945 */ /* 0x000fe80003800200 */
[----:B------:R-:W-:-:S05]  /*0910*/  IMAD.X R15, RZ, RZ, R14, P0 ;  /* 0x000000ffff0f7224 */ /* 0x000fca00000e060e */
[----:B0-----:R-:W-:-:S04]  /*0920*/  LOP3.LUT R6, R15, UR4, RZ, 0xfc, !PT ;  /* 0x000000040f067c12 */ /* 0x001fc8000f8efcff */
[----:B------:R-:W-:-:S13]  /*0930*/  ISETP.NE.U32.AND P0, PT, R6, RZ, PT ;  /* 0x000000ff0600720c */ /* 0x000fda0003f05070 */
[----:B------:R-:W-:Y:S05]  /*0940*/  @P0 BRA `(.L_x_10) ;  /* 0x00000000004c0947 */ /* 0x000fea0003800000 */
[----:B------:R-:W0:Y:S01]  /*0950*/  LDCU UR4, c[0x0][0x3a0] ;  /* 0x00007400ff0477ac */ /* 0x000e220008000800 */
[----:B------:R-:W-:Y:S01]  /*0960*/  IMAD.MOV.U32 R6, RZ, RZ, RZ ;  /* 0x000000ffff067224 */ /* 0x000fe200078e00ff */
[----:B0-----:R-:W0:Y:S01]  /*0970*/  I2F.U32.RP R10, UR4 ;  /* 0x00000004000a7d06 */ /* 0x001e220008209000 */
[----:B------:R-:W-:-:S07]  /*0980*/  ISETP.NE.U32.AND P1, PT, RZ, UR4, PT ;  /* 0x00000004ff007c0c */ /* 0x000fce000bf25070 */
[----:B0-----:R-:W0:Y:S02]  /*0990*/  MUFU.RCP R10, R10 ;  /* 0x0000000a000a7308 */ /* 0x001e240000001000 */
[----:B0-----:R-:W-:-:S06]  /*09a0*/  IADD3 R7, PT, PT, R10, 0xffffffe, RZ ;  /* 0x0ffffffe0a077810 */ /* 0x001fcc0007ffe0ff */
[----:B------:R-:W0:Y:S02]  /*09b0*/  F2I.FTZ.U32.TRUNC.NTZ R7, R7 ;  /* 0x0000000700077305 */ /* 0x000e24000021f000 */
[----:B0-----:R-:W-:-:S04]  /*09c0*/  IMAD.MOV R11, RZ, RZ, -R7 ;  /* 0x000000ffff0b7224 */ /* 0x001fc800078e0a07 */
        /* <DEDUP_REMOVED lines=11> */
.L_x_10:
[----:B------:R-:W-:-:S07]  /*0a80*/  MOV R16, 0xaa0 ;  /* 0x00000aa000107802 */ /* 0x000fce0000000f00 */
[----:B------:R-:W-:Y:S05]  /*0a90*/  CALL.REL.NOINC `($__internal_1_$__cuda_sm20_rem_s64) ;  /* 0x0000000800087944 */ /* 0x000fea0003c00000 */
.L_x_11:
[----:B------:R-:W-:Y:S05]  /*0aa0*/  BSYNC.RECONVERGENT B0 ;  /* 0x0000000000007941 */ /* 0x000fea0003800200 */
.L_x_9:
[----:B------:R-:W0:Y:S01]  /*0ab0*/  LDCU.128 UR8, c[0x0][0x380] ;  /* 0x00007000ff0877ac */ /* 0x000e220008000c00 */
[----:B------:R-:W-:Y:S02]  /*0ac0*/  SHF.R.S64 R16, RZ, 0x1e, R0 ;  /* 0x0000001eff107819 */ /* 0x000fe40000001000 */
[----:B------:R-:W-:Y:S02]  /*0ad0*/  SHF.R.S64 R18, RZ, 0x1e, R6 ;  /* 0x0000001eff127819 */ /* 0x000fe40000001006 */
[----:B------:R-:W-:Y:S02]  /*0ae0*/  SHF.R.S32.HI R10, RZ, 0x1e, R0 ;  /* 0x0000001eff0a7819 */ /* 0x000fe40000011400 */
[----:B------:R-:W-:Y:S02]  /*0af0*/  SHF.R.S32.HI R0, RZ, 0x1e, R6 ;  /* 0x0000001eff007819 */ /* 0x000fe40000011406 */
[----:B0-----:R-:W-:Y:S02]  /*0b00*/  IADD3 R14, P2, PT, R16, UR10, RZ ;  /* 0x0000000a100e7c10 */ /* 0x001fe4000ff5e0ff */
[----:B------:R-:W-:-:S02]  /*0b10*/  IADD3 R6, P3, PT, R18, UR10, RZ ;  /* 0x0000000a12067c10 */ /* 0x000fc4000ff7e0ff */
[----:B------:R-:W-:Y:S02]  /*0b20*/  IADD3.X R15, PT, PT, R10, UR11, RZ, P2, !PT ;  /* 0x0000000b0a0f7c10 */ /* 0x000fe400097fe4ff */
[----:B------:R-:W-:Y:S02]  /*0b30*/  IADD3 R16, P0, PT, R16, UR8, RZ ;  /* 0x0000000810107c10 */ /* 0x000fe4000ff1e0ff */
[----:B------:R-:W-:Y:S02]  /*0b40*/  IADD3 R18, P1, PT, R18, UR8, RZ ;  /* 0x0000000812127c10 */ /* 0x000fe4000ff3e0ff */
[----:B------:R-:W-:Y:S01]  /*0b50*/  IADD3.X R7, PT, PT, R0, UR11, RZ, P3, !PT ;  /* 0x0000000b00077c10 */ /* 0x000fe20009ffe4ff */
[----:B------:R-:W2:Y:S01]  /*0b60*/  LDG.E R15, desc[UR6][R14.64] ;  /* 0x000000060e0f7981 */ /* 0x000ea2000c1e1900 */
[----:B------:R-:W-:Y:S02]  /*0b70*/  IADD3.X R17, PT, PT, R10, UR9, RZ, P0, !PT ;  /* 0x000000090a117c10 */ /* 0x000fe400087fe4ff */
[----:B------:R-:W-:Y:S01]  /*0b80*/  IADD3.X R19, PT, PT, R0, UR9, RZ, P1, !PT ;  /* 0x0000000900137c10 */ /* 0x000fe20008ffe4ff */
[----:B------:R-:W2:Y:S04]  /*0b90*/  LDG.E R10, desc[UR6][R6.64] ;  /* 0x00000006060a7981 */ /* 0x000ea8000c1e1900 */
[----:B------:R-:W3:Y:S04]  /*0ba0*/  LDG.E R12, desc[UR6][R16.64] ;  /* 0x00000006100c7981 */ /* 0x000ee8000c1e1900 */
[----:B------:R-:W3:Y:S01]  /*0bb0*/  LDG.E R11, desc[UR6][R18.64] ;  /* 0x00000006120b7981 */ /* 0x000ee2000c1e1900 */
[----:B------:R-:W-:Y:S01]  /*0bc0*/  BSSY.RECONVERGENT B0, `(.L_x_12) ;  /* 0x0000011000007945 */ /* 0x000fe20003800200 */
[----:B--2---:R-:W-:-:S04]  /*0bd0*/  FADD R20, R15, -R10 ;  /* 0x8000000a0f147221 */ /* 0x004fc80000000000 */
[----:B------:R-:W-:Y:S01]  /*0be0*/  FMUL R21, R20, R20 ;  /* 0x0000001414157220 */ /* 0x000fe20000400000 */
[----:B---3--:R-:W-:-:S04]  /*0bf0*/  FADD R0, R12, -R11 ;  /* 0x8000000b0c007221 */ /* 0x008fc80000000000 */
[----:B------:R-:W-:-:S05]  /*0c00*/  FFMA R21, R0, R0, R21 ;  /* 0x0000000000157223 */ /* 0x000fca0000000015 */
[----:B------:R-:W-:Y:S01]  /*0c10*/  IADD3 R0, PT, PT, R21, -0xd000000, RZ ;  /* 0xf300000015007810 */ /* 0x000fe20007ffe0ff */
[----:B------:R0:W1:Y:S03]  /*0c20*/  MUFU.RSQ R20, R21 ;  /* 0x0000001500147308 */ /* 0x0000660000001400 */
[----:B------:R-:W-:-:S13]  /*0c30*/  ISETP.GT.U32.AND P0, PT, R0, 0x727fffff, PT ;  /* 0x727fffff0000780c */ /* 0x000fda0003f04070 */
[----:B0-----:R-:W-:Y:S05]  /*0c40*/  @!P0 BRA `(.L_x_13) ;  /* 0x0000000000108947 */ /* 0x001fea0003800000 */
[----:B------:R-:W-:Y:S01]  /*0c50*/  IMAD.MOV.U32 R0, RZ, RZ, R21 ;  /* 0x000000ffff007224 */ /* 0x000fe200078e0015 */
[----:B------:R-:W-:-:S07]  /*0c60*/  MOV R6, 0xc80 ;  /* 0x00000c8000067802 */ /* 0x000fce0000000f00 */
[----:B-1----:R-:W-:Y:S05]  /*0c70*/  CALL.REL.NOINC `($__internal_2_$__cuda_sm20_sqrt_rn_f32_slowpath) ;  /* 0x0000000800b07944 */ /* 0x002fea0003c00000 */
[----:B------:R-:W-:Y:S05]  /*0c80*/  BRA `(.L_x_14) ;  /* 0x0000000000107947 */ /* 0x000fea0003800000 */
.L_x_13:
[----:B-1----:R-:W-:Y:S01]  /*0c90*/  FMUL.FTZ R0, R21, R20 ;  /* 0x0000001415007220 */ /* 0x002fe20000410000 */
[----:B------:R-:W-:-:S03]  /*0ca0*/  FMUL.FTZ R6, R20, 0.5 ;  /* 0x3f00000014067820 */ /* 0x000fc60000410000 */
[----:B------:R-:W-:-:S04]  /*0cb0*/  FFMA R7, -R0, R0, R21 ;  /* 0x0000000000077223 */ /* 0x000fc80000000115 */
[----:B------:R-:W-:-:S07]  /*0cc0*/  FFMA R0, R7, R6, R0 ;  /* 0x0000000607007223 */ /* 0x000fce0000000000 */
.L_x_14:
[----:B------:R-:W-:Y:S05]  /*0cd0*/  BSYNC.RECONVERGENT B0 ;  /* 0x0000000000007941 */ /* 0x000fea0003800200 */
.L_x_12:
[----:B------:R-:W-:Y:S01]  /*0ce0*/  FADD R8, R8, -R15 ;  /* 0x8000000f08087221 */ /* 0x000fe20000000000 */
[----:B------:R-:W-:Y:S01]  /*0cf0*/  FADD R9, R9, -R12 ;  /* 0x8000000c09097221 */ /* 0x000fe20000000000 */
[----:B------:R-:W-:Y:S02]  /*0d00*/  BSSY.RECONVERGENT B0, `(.L_x_15) ;  /* 0x0000010000007945 */ /* 0x000fe40003800200 */
[----:B------:R-:W-:-:S04]  /*0d10*/  FMUL R8, R8, R8 ;  /* 0x0000000808087220 */ /* 0x000fc80000400000 */
[----:B------:R-:W-:Y:S02]  /*0d20*/  FFMA R7, R9, R9, R8 ;  /* 0x0000000909077223 */ /* 0x000fe40000000008 */
[----:B------:R0:W1:Y:S02]  /*0d30*/  F2I.S64.TRUNC R8, R0 ;  /* 0x0000000000087311 */ /* 0x000064000020d900 */
[----:B------:R-:W-:-:S05]  /*0d40*/  VIADD R6, R7, 0xf3000000 ;  /* 0xf300000007067836 */ /* 0x000fca0000000000 */
[----:B------:R-:W-:Y:S01]  /*0d50*/  ISETP.GT.U32.AND P0, PT, R6, 0x727fffff, PT ;  /* 0x727fffff0600780c */ /* 0x000fe20003f04070 */
[----:B------:R0:W2:-:S12]  /*0d60*/  MUFU.RSQ R12, R7 ;  /* 0x00000007000c7308 */ /* 0x0000980000001400 */
[----:B01----:R-:W-:Y:S05]  /*0d70*/  @!P0 BRA `(.L_x_16) ;  /* 0x0000000000108947 */ /* 0x003fea0003800000 */
[----:B------:R-:W-:Y:S02]  /*0d80*/  MOV R0, R7 ;  /* 0x0000000700007202 */ /* 0x000fe40000000f00 */
[----:B------:R-:W-:-:S07]  /*0d90*/  MOV R6, 0xdb0 ;  /* 0x00000db000067802 */ /* 0x000fce0000000f00 */
[----:B--2---:R-:W-:Y:S05]  /*0da0*/  CALL.REL.NOINC `($__internal_2_$__cuda_sm20_sqrt_rn_f32_slowpath) ;  /* 0x0000000800647944 */ /* 0x004fea0003c00000 */
[----:B------:R-:W-:Y:S05]  /*0db0*/  BRA `(.L_x_17) ;  /* 0x0000000000107947 */ /* 0x000fea0003800000 */
.L_x_16:
[----:B--2---:R-:W-:Y:S01]  /*0dc0*/  FMUL.FTZ R0, R7, R12 ;  /* 0x0000000c07007220 */ /* 0x004fe20000410000 */
[----:B------:R-:W-:-:S03]  /*0dd0*/  FMUL.FTZ R6, R12, 0.5 ;  /* 0x3f0000000c067820 */ /* 0x000fc60000410000 */
[----:B------:R-:W-:-:S04]  /*0de0*/  FFMA R7, -R0, R0, R7 ;  /* 0x0000000000077223 */ /* 0x000fc80000000107 */
[----:B------:R-:W-:-:S07]  /*0df0*/  FFMA R0, R7, R6, R0 ;  /* 0x0000000607007223 */ /* 0x000fce0000000000 */
.L_x_17:
[----:B------:R-:W-:Y:S05]  /*0e00*/  BSYNC.RECONVERGENT B0 ;  /* 0x0000000000007941 */ /* 0x000fea0003800200 */
.L_x_15:
        /* <DEDUP_REMOVED lines=10> */
[----:B------:R-:W-:Y:S01]  /*0eb0*/  IMAD.MOV.U32 R0, RZ, RZ, R7 ;  /* 0x000000ffff007224 */ /* 0x000fe200078e0007 */
[----:B------:R-:W-:-:S07]  /*0ec0*/  MOV R6, 0xee0 ;  /* 0x00000ee000067802 */ /* 0x000fce0000000f00 */
[----:B--2---:R-:W-:Y:S05]  /*0ed0*/  CALL.REL.NOINC `($__internal_2_$__cuda_sm20_sqrt_rn_f32_slowpath) ;  /* 0x0000000800187944 */ /* 0x004fea0003c00000 */
[----:B------:R-:W-:Y:S01]  /*0ee0*/  MOV R6, R0 ;  /* 0x0000000000067202 */ /* 0x000fe20000000f00 */
[----:B------:R-:W-:Y:S06]  /*0ef0*/  BRA `(.L_x_20) ;  /* 0x0000000000107947 */ /* 0x000fec0003800000 */
.L_x_19:
[----:B--2---:R-:W-:Y:S01]  /*0f00*/  FMUL.FTZ R6, R7, R10 ;  /* 0x0000000a07067220 */ /* 0x004fe20000410000 */
[----:B------:R-:W-:-:S03]  /*0f10*/  FMUL.FTZ R0, R10, 0.5 ;  /* 0x3f0000000a007820 */ /* 0x000fc60000410000 */
[----:B------:R-:W-:-:S04]  /*0f20*/  FFMA R7, -R6, R6, R7 ;  /* 0x0000000606077223 */ /* 0x000fc80000000107 */
[----:B------:R-:W-:-:S07]  /*0f30*/  FFMA R6, R7, R0, R6 ;  /* 0x0000000007067223 */ /* 0x000fce0000000006 */
.L_x_20:
[----:B------:R-:W-:Y:S05]  /*0f40*/  BSYNC.RECONVERGENT B0 ;  /* 0x0000000000007941 */ /* 0x000fea0003800200 */
.L_x_18:
[----:B------:R-:W0:Y:S01]  /*0f50*/  F2I.S64.TRUNC R6, R6 ;  /* 0x0000000600067311 */ /* 0x000e22000020d900 */
[----:B------:R-:W1:Y:S07]  /*0f60*/  LDCU UR4, c[0x0][0x390] ;  /* 0x00007200ff0477ac */ /* 0x000e6e0008000800 */
[----:B------:R-:W2:Y:S01]  /*0f70*/  F2I.S64.TRUNC R10, R13 ;  /* 0x0000000d000a7311 */ /* 0x000ea2000020d900 */
[----:B0-----:R-:W-:-:S05]  /*0f80*/  IADD3 R15, P0, PT, R4, R6, RZ ;  /* 0x00000006040f7210 */ /* 0x001fca0007f1e0ff */
[----:B------:R-:W-:Y:S01]  /*0f90*/  IMAD.X R5, R5, 0x1, R7, P0 ;  /* 0x0000000105057824 */ /* 0x000fe200000e0607 */
[----:B--2---:R-:W-:-:S04]  /*0fa0*/  IADD3 R0, P0, P1, -R15, R8, R10 ;  /* 0x000000080f007210 */ /* 0x004fc8000791e10a */
[----:B------:R-:W-:Y:S01]  /*0fb0*/  IADD3.X R8, PT, PT, ~R5, R9, R11, P0, P1 ;  /* 0x0000000905087210 */ /* 0x000fe200007e250b */
[C---:B-1----:R-:W-:Y:S01]  /*0fc0*/  VIADD R7, R0.reuse, UR4 ;  /* 0x0000000400077c36 */ /* 0x042fe20008000000 */
[----:B------:R-:W-:-:S04]  /*0fd0*/  ISETP.GT.U32.AND P0, PT, R0, -0x1, PT ;  /* 0xffffffff0000780c */ /* 0x000fc80003f04070 */
[----:B------:R-:W-:-:S13]  /*0fe0*/  ISETP.GT.AND.EX P0, PT, R8, -0x1, PT, P0 ;  /* 0xffffffff0800780c */ /* 0x000fda0003f04300 */
[----:B------:R-:W-:Y:S05]  /*0ff0*/  @P0 EXIT ;  /* 0x000000000000094d */ /* 0x000fea0003800000 */
[----:B------:R-:W0:Y:S01]  /*1000*/  LDC.64 R4, c[0x0][0x398] ;  /* 0x0000e600ff047b82 */ /* 0x000e220000000a00 */
[----:B------:R-:W-:-:S05]  /*1010*/  LOP3.LUT R3, R7, R3, RZ, 0xfc, !PT ;  /* 0x0000000307037212 */ /* 0x000fca00078efcff */
[----:B0-----:R-:W-:Y:S01]  /*1020*/  REDG.E.MIN.64.STRONG.GPU desc[UR6][R4.64], R2 ;  /* 0x000000020400798e */ /* 0x001fe2000c92e506 */
[----:B------:R-:W-:Y:S05]  /*1030*/  EXIT ;  /* 0x000000000000794d */ /* 0x000fea0003800000 */
        .weak           $__internal_0_$__cuda_sm20_dsqrt_rn_f64_mediumpath_v1
        .type           $__internal_0_$__cuda_sm20_dsqrt_rn_f64_mediumpath_v1,@function
        .size           $__internal_0_$__cuda_sm20_dsqrt_rn_f64_mediumpath_v1,($__internal_1_$__cuda_sm20_rem_s64 - $__internal_0_$__cuda_sm20_dsqrt_rn_f64_mediumpath_v1)
$__internal_0_$__cuda_sm20_dsqrt_rn_f64_mediumpath_v1:
[----:B------:R-:W-:Y:S01]  /*1040*/  ISETP.GE.U32.AND P0, PT, R8, -0x3400000, PT ;  /* 0xfcc000000800780c */ /* 0x000fe20003f06070 */
[----:B------:R-:W-:Y:S01]  /*1050*/  BSSY.RECONVERGENT B1, `(.L_x_21) ;  /* 0x0000024000017945 */ /* 0x000fe20003800200 */
[----:B------:R-:W-:-:S11]  /*1060*/  MOV R11, R17 ;  /* 0x00000011000b7202 */ /* 0x000fd60000000f00 */
[----:B------:R-:W-:Y:S05]  /*1070*/  @!P0 BRA `(.L_x_22) ;  /* 0x0000000000208947 */ /* 0x000fea0003800000 */
[----:B------:R-:W-:-:S10]  /*1080*/  DFMA.RM R10, R14, R10, R12 ;  /* 0x0000000a0e0a722b */ /* 0x000fd4000000400c */
[----:B------:R-:W-:-:S05]  /*1090*/  IADD3 R8, P0, PT, R10, 0x1, RZ ;  /* 0x000000010a087810 */ /* 0x000fca0007f1e0ff */
[----:B------:R-:W-:-:S06]  /*10a0*/  IMAD.X R9, RZ, RZ, R11, P0 ;  /* 0x000000ffff097224 */ /* 0x000fcc00000e060b */
[----:B------:R-:W-:-:S08]  /*10b0*/  DFMA.RP R6, -R10, R8, R6 ;  /* 0x000000080a06722b */ /* 0x000fd00000008106 */
[----:B------:R-:W-:-:S06]  /*10c0*/  DSETP.GT.AND P0, PT, R6, RZ, PT ;  /* 0x000000ff0600722a */ /* 0x000fcc0003f04000 */
[----:B------:R-:W-:Y:S02]  /*10d0*/  FSEL R8, R8, R10, P0 ;  /* 0x0000000a08087208 */ /* 0x000fe40000000000 */
[----:B------:R-:W-:Y:S01]  /*10e0*/  FSEL R9, R9, R11, P0 ;  /* 0x0000000b09097208 */ /* 0x000fe20000000000 */
[----:B------:R-:W-:Y:S06]  /*10f0*/  BRA `(.L_x_23) ;  /* 0x0000000000647947 */ /* 0x000fec0003800000 */
.L_x_22:
[----:B------:R-:W-:-:S14]  /*1100*/  DSETP.NE.AND P0, PT, R6, RZ, PT ;  /* 0x000000ff0600722a */ /* 0x000fdc0003f05000 */
[----:B------:R-:W-:Y:S05]  /*1110*/  @!P0 BRA `(.L_x_24) ;  /* 0x0000000000588947 */ /* 0x000fea0003800000 */
[----:B------:R-:W-:-:S13]  /*1120*/  ISETP.GE.AND P0, PT, R7, RZ, PT ;  /* 0x000000ff0700720c */ /* 0x000fda0003f06270 */
[----:B------:R-:W-:Y:S01]  /*1130*/  @!P0 IMAD.MOV.U32 R8, RZ, RZ, 0x0 ;  /* 0x00000000ff088424 */ /* 0x000fe200078e00ff */
[----:B------:R-:W-:Y:S01]  /*1140*/  @!P0 MOV R9, 0xfff80000 ;  /* 0xfff8000000098802 */ /* 0x000fe20000000f00 */
[----:B------:R-:W-:Y:S06]  /*1150*/  @!P0 BRA `(.L_x_23) ;  /* 0x00000000004c8947 */ /* 0x000fec0003800000 */
[----:B------:R-:W-:-:S13]  /*1160*/  ISETP.GT.AND P0, PT, R7, 0x7fefffff, PT ;  /* 0x7fefffff0700780c */ /* 0x000fda0003f04270 */
[----:B------:R-:W-:Y:S05]  /*1170*/  @P0 BRA `(.L_x_24) ;  /* 0x0000000000400947 */ /* 0x000fea0003800000 */
[----:B------:R-:W-:Y:S01]  /*1180*/  DMUL R6, R6, 8.11296384146066816958e+31 ;  /* 0x4690000006067828 */ /* 0x000fe20000000000 */
[----:B------:R-:W-:Y:S01]  /*1190*/  IMAD.MOV.U32 R8, RZ, RZ, RZ ;  /* 0x000000ffff087224 */ /* 0x000fe200078e00ff */
[----:B------:R-:W-:Y:S01]  /*11a0*/  MOV R13, 0x3fd80000 ;  /* 0x3fd80000000d7802 */ /* 0x000fe20000000f00 */
[----:B------:R-:W-:-:S03]  /*11b0*/  IMAD.MOV.U32 R12, RZ, RZ, 0x0 ;  /* 0x00000000ff0c7424 */ /* 0x000fc600078e00ff */
[----:B------:R-:W0:Y:S02]  /*11c0*/  MUFU.RSQ64H R9, R7 ;  /* 0x0000000700097308 */ /* 0x000e240000001c00 */
[----:B0-----:R-:W-:-:S08]  /*11d0*/  DMUL R10, R8, R8 ;  /* 0x00000008080a7228 */ /* 0x001fd00000000000 */
[----:B------:R-:W-:-:S08]  /*11e0*/  DFMA R10, R6, -R10, 1 ;  /* 0x3ff00000060a742b */ /* 0x000fd0000000080a */
[----:B------:R-:W-:Y:S02]  /*11f0*/  DFMA R12, R10, R12, 0.5 ;  /* 0x3fe000000a0c742b */ /* 0x000fe4000000000c */
[----:B------:R-:W-:-:S08]  /*1200*/  DMUL R10, R8, R10 ;  /* 0x0000000a080a7228 */ /* 0x000fd00000000000 */
[----:B------:R-:W-:-:S08]  /*1210*/  DFMA R10, R12, R10, R8 ;  /* 0x0000000a0c0a722b */ /* 0x000fd00000000008 */
[----:B------:R-:W-:Y:S02]  /*1220*/  DMUL R8, R6, R10 ;  /* 0x0000000a06087228 */ /* 0x000fe40000000000 */
[----:B------:R-:W-:-:S06]  /*1230*/  VIADD R11, R11, 0xfff00000 ;  /* 0xfff000000b0b7836 */ /* 0x000fcc0000000000 */
[----:B------:R-:W-:-:S08]  /*1240*/  DFMA R12, R8, -R8, R6 ;  /* 0x80000008080c722b */ /* 0x000fd00000000006 */
[----:B------:R-:W-:-:S10]  /*1250*/  DFMA R8, R10, R12, R8 ;  /* 0x0000000c0a08722b */ /* 0x000fd40000000008 */
[----:B------:R-:W-:Y:S01]  /*1260*/  VIADD R9, R9, 0xfcb00000 ;  /* 0xfcb0000009097836 */ /* 0x000fe20000000000 */
[----:B------:R-:W-:Y:S06]  /*1270*/  BRA `(.L_x_23) ;  /* 0x0000000000047947 */ /* 0x000fec0003800000 */
.L_x_24:
[----:B------:R-:W-:-:S11]  /*1280*/  DADD R8, R6, R6 ;  /* 0x0000000006087229 */ /* 0x000fd60000000006 */
.L_x_23:
[----:B------:R-:W-:Y:S05]  /*1290*/  BSYNC.RECONVERGENT B1 ;  /* 0x0000000000017941 */ /* 0x000fea0003800200 */
.L_x_21:
[----:B------:R-:W-:-:S04]  /*12a0*/  MOV R5, 0x0 ;  /* 0x0000000000057802 */ /* 0x000fc80000000f00 */
[----:B------:R-:W-:Y:S05]  /*12b0*/  RET.REL.NODEC R4 `(_Z7tsp_tpnPfS_lPyll) ;  /* 0xffffffec04507950 */ /* 0x000fea0003c3ffff */
        .weak           $__internal_1_$__cuda_sm20_rem_s64
        .type           $__internal_1_$__cuda_sm20_rem_s64,@function
        .size           $__internal_1_$__cuda_sm20_rem_s64,($__internal_2_$__cuda_sm20_sqrt_rn_f32_slowpath - $__internal_1_$__cuda_sm20_rem_s64)
$__internal_1_$__cuda_sm20_rem_s64:
[----:B------:R-:W-:Y:S02]  /*12c0*/  UIADD3 UR4, UP1, UPT, URZ, -UR8, URZ ;  /* 0x80000008ff047290 */ /* 0x000fe4000ff3e0ff */
[----:B------:R-:W-:Y:S02]  /*12d0*/  UISETP.GE.AND UP0, UPT, UR9, URZ, UPT ;  /* 0x000000ff0900728c */ /* 0x000fe4000bf06270 */
[----:B------:R-:W-:Y:S02]  /*12e0*/  UIADD3.X UR5, UPT, UPT, URZ, ~UR9, URZ, UP1, !UPT ;  /* 0x80000009ff057290 */ /* 0x000fe40008ffe4ff */
[----:B------:R-:W-:Y:S02]  /*12f0*/  USEL UR4, UR4, UR8, !UP0 ;  /* 0x0000000804047287 */ /* 0x000fe4000c000000 */
[----:B------:R-:W-:-:S09]  /*1300*/  USEL UR5, UR5, UR9, !UP0 ;  /* 0x0000000905057287 */ /* 0x000fd2000c000000 */
[----:B------:R-:W0:Y:S08]  /*1310*/  I2F.U64.RP R18, UR4 ;  /* 0x0000000400127d12 */ /* 0x000e300008309000 */
[----:B0-----:R-:W0:Y:S02]  /*1320*/  MUFU.RCP R18, R18 ;  /* 0x0000001200127308 */ /* 0x001e240000001000 */
[----:B0-----:R-:W-:-:S06]  /*1330*/  VIADD R10, R18, 0x1ffffffe ;  /* 0x1ffffffe120a7836 */ /* 0x001fcc0000000000 */
[----:B------:R-:W0:Y:S02]  /*1340*/  F2I.U64.TRUNC R10, R10 ;  /* 0x0000000a000a7311 */ /* 0x000e24000020d800 */
[----:B0-----:R-:W-:-:S04]  /*1350*/  IMAD.WIDE.U32 R6, R10, UR4, RZ ;  /* 0x000000040a067c25 */ /* 0x001fc8000f8e00ff */
[----:B------:R-:W-:Y:S01]  /*1360*/  IMAD R7, R10, UR5, R7 ;  /* 0x000000050a077c24 */ /* 0x000fe2000f8e0207 */
[----:B------:R-:W-:-:S03]  /*1370*/  IADD3 R19, P0, PT, RZ, -R6, RZ ;  /* 0x80000006ff137210 */ /* 0x000fc60007f1e0ff */
[----:B------:R-:W-:Y:S02]  /*1380*/  IMAD R7, R11, UR4, R7 ;  /* 0x000000040b077c24 */ /* 0x000fe4000f8e0207 */
[----:B------:R-:W-:-:S04]  /*1390*/  IMAD.HI.U32 R6, R10, R19, RZ ;  /* 0x000000130a067227 */ /* 0x000fc800078e00ff */
[----:B------:R-:W-:Y:S01]  /*13a0*/  IMAD.X R21, RZ, RZ, ~R7, P0 ;  /* 0x000000ffff157224 */ /* 0x000fe200000e0e07 */
[----:B------:R-:W-:-:S03]  /*13b0*/  MOV R7, R10 ;  /* 0x0000000a00077202 */ /* 0x000fc60000000f00 */
[-C--:B------:R-:W-:Y:S02]  /*13c0*/  IMAD R23, R11, R21.reuse, RZ ;  /* 0x000000150b177224 */ /* 0x080fe400078e02ff */
[----:B------:R-:W-:-:S04]  /*13d0*/  IMAD.WIDE.U32 R6, P0, R10, R21, R6 ;  /* 0x000000150a067225 */ /* 0x000fc80007800006 */
[----:B------:R-:W-:-:S04]  /*13e0*/  IMAD.HI.U32 R6, P1, R11, R19, R6 ;  /* 0x000000130b067227 */ /* 0x000fc80007820006 */
[----:B------:R-:W-:Y:S01]  /*13f0*/  IMAD.HI.U32 R19, R11, R21, RZ ;  /* 0x000000150b137227 */ /* 0x000fe200078e00ff */
[----:B------:R-:W-:-:S03]  /*1400*/  IADD3 R7, P2, PT, R23, R6, RZ ;  /* 0x0000000617077210 */ /* 0x000fc60007f5e0ff */
[----:B------:R-:W-:Y:S02]  /*1410*/  IMAD.X R19, R19, 0x1, R11, P0 ;  /* 0x0000000113137824 */ /* 0x000fe400000e060b */
[----:B------:R-:W-:-:S03]  /*1420*/  IMAD.WIDE.U32 R10, R7, UR4, RZ ;  /* 0x00000004070a7c25 */ /* 0x000fc6000f8e00ff */
[----:B------:R-:W-:Y:S01]  /*1430*/  IADD3.X R19, PT, PT, RZ, RZ, R19, P2, P1 ;  /* 0x000000ffff137210 */ /* 0x000fe200017e2413 */
[----:B------:R-:W-:Y:S01]  /*1440*/  IMAD R6, R7, UR5, R11 ;  /* 0x0000000507067c24 */ /* 0x000fe2000f8e020b */
[----:B------:R-:W-:Y:S02]  /*1450*/  IADD3 R11, P0, PT, RZ, -R10, RZ ;  /* 0x8000000aff0b7210 */ /* 0x000fe40007f1e0ff */
[----:B------:R-:W-:Y:S01]  /*1460*/  ISETP.GE.AND P1, PT, R15, RZ, PT ;  /* 0x000000ff0f00720c */ /* 0x000fe20003f26270 */
[----:B------:R-:W-:Y:S02]  /*1470*/  IMAD R10, R19, UR4, R6 ;  /* 0x00000004130a7c24 */ /* 0x000fe4000f8e0206 */
[----:B------:R-:W-:-:S04]  /*1480*/  IMAD.HI.U32 R6, R7, R11, RZ ;  /* 0x0000000b07067227 */ /* 0x000fc800078e00ff */
[----:B------:R-:W-:Y:S01]  /*1490*/  IMAD.X R18, RZ, RZ, ~R10, P0 ;  /* 0x000000ffff127224 */ /* 0x000fe200000e0e0a */
[----:B------:R-:W-:-:S03]  /*14a0*/  IADD3 R10, P4, PT, RZ, -R17, RZ ;  /* 0x80000011ff0a7210 */ /* 0x000fc60007f9e0ff */
[----:B------:R-:W-:Y:S01]  /*14b0*/  IMAD.WIDE.U32 R6, P0, R7, R18, R6 ;  /* 0x0000001207067225 */ /* 0x000fe20007800006 */
[----:B------:R-:W-:-:S03]  /*14c0*/  SEL R17, R10, R17, !P1 ;  /* 0x000000110a117207 */ /* 0x000fc60004800000 */
[----:B------:R-:W-:-:S04]  /*14d0*/  IMAD.HI.U32 R20, R19, R18, RZ ;  /* 0x0000001213147227 */ /* 0x000fc800078e00ff */
[----:B------:R-:W-:-:S04]  /*14e0*/  IMAD.HI.U32 R6, P2, R19, R11, R6 ;  /* 0x0000000b13067227 */ /* 0x000fc80007840006 */
[----:B------:R-:W-:Y:S01]  /*14f0*/  IMAD R7, R19, R18, RZ ;  /* 0x0000001213077224 */ /* 0x000fe200078e02ff */
[----:B------:R-:W-:Y:S01]  /*1500*/  IADD3.X R18, PT, PT, RZ, ~R15, RZ, P4, !PT ;  /* 0x8000000fff127210 */ /* 0x000fe200027fe4ff */
[----:B------:R-:W-:-:S03]  /*1510*/  IMAD.X R19, R20, 0x1, R19, P0 ;  /* 0x0000000114137824 */ /* 0x000fc600000e0613 */
[----:B------:R-:W-:Y:S01]  /*1520*/  IADD3 R10, P3, PT, R7, R6, RZ ;  /* 0x00000006070a7210 */ /* 0x000fe20007f7e0ff */
[----:B------:R-:W-:Y:S01]  /*1530*/  IMAD.MOV.U32 R7, RZ, RZ, RZ ;  /* 0x000000ffff077224 */ /* 0x000fe200078e00ff */
[----:B------:R-:W-:Y:S02]  /*1540*/  SEL R15, R18, R15, !P1 ;  /* 0x0000000f120f7207 */ /* 0x000fe40004800000 */
[----:B------:R-:W-:Y:S01]  /*1550*/  IADD3.X R18, PT, PT, RZ, RZ, R19, P3, P2 ;  /* 0x000000ffff127210 */ /* 0x000fe20001fe4413 */
[----:B------:R-:W-:-:S04]  /*1560*/  IMAD.HI.U32 R6, R10, R17, RZ ;  /* 0x000000110a067227 */ /* 0x000fc800078e00ff */
[-C--:B------:R-:W-:Y:S02]  /*1570*/  IMAD R11, R18, R15.reuse, RZ ;  /* 0x0000000f120b7224 */ /* 0x080fe400078e02ff */
[----:B------:R-:W-:-:S04]  /*1580*/  IMAD.WIDE.U32 R6, R10, R15, R6 ;  /* 0x0000000f0a067225 */ /* 0x000fc800078e0006 */
[----:B------:R-:W-:-:S04]  /*1590*/  IMAD.HI.U32 R10, R18, R15, RZ ;  /* 0x0000000f120a7227 */ /* 0x000fc800078e00ff */
[----:B------:R-:W-:-:S05]  /*15a0*/  IMAD.HI.U32 R6, P0, R18, R17, R6 ;  /* 0x0000001112067227 */ /* 0x000fca0007800006 */
[----:B------:R-:W-:Y:S02]  /*15b0*/  IADD3 R11, P2, PT, R11, R6, RZ ;  /* 0x000000060b0b7210 */ /* 0x000fe40007f5e0ff */
[----:B------:R-:W-:-:S03]  /*15c0*/  IADD3.X R10, PT, PT, R10, RZ, RZ, P0, !PT ;  /* 0x000000ff0a0a7210 */ /* 0x000fc600007fe4ff */
[----:B------:R-:W-:-:S04]  /*15d0*/  IMAD.WIDE.U32 R6, R11, UR4, RZ ;  /* 0x000000040b067c25 */ /* 0x000fc8000f8e00ff */
[----:B------:R-:W-:Y:S01]  /*15e0*/  IMAD.X R10, RZ, RZ, R10, P2 ;  /* 0x000000ffff0a7224 */ /* 0x000fe200010e060a */
[----:B------:R-:W-:Y:S01]  /*15f0*/  IADD3 R6, P2, PT, -R6, R17, RZ ;  /* 0x0000001106067210 */ /* 0x000fe20007f5e1ff */
[----:B------:R-:W-:Y:S02]  /*1600*/  IMAD R11, R11, UR5, R7 ;  /* 0x000000050b0b7c24 */ /* 0x000fe4000f8e0207 */
[----:B------:R-:W-:Y:S01]  /*1610*/  IMAD.MOV.U32 R17, RZ, RZ, 0x0 ;  /* 0x00000000ff117424 */ /* 0x000fe200078e00ff */
[----:B------:R-:W-:Y:S01]  /*1620*/  ISETP.GE.U32.AND P0, PT, R6, UR4, PT ;  /* 0x0000000406007c0c */ /* 0x000fe2000bf06070 */
[----:B------:R-:W-:-:S04]  /*1630*/  IMAD R10, R10, UR4, R11 ;  /* 0x000000040a0a7c24 */ /* 0x000fc8000f8e020b */
[----:B------:R-:W-:Y:S01]  /*1640*/  IMAD.X R15, R15, 0x1, ~R10, P2 ;  /* 0x000000010f0f7824 */ /* 0x000fe200010e0e0a */
[----:B------:R-:W-:-:S04]  /*1650*/  IADD3 R7, P2, PT, R6, -UR4, RZ ;  /* 0x8000000406077c10 */ /* 0x000fc8000ff5e0ff */
[C---:B------:R-:W-:Y:S02]  /*1660*/  ISETP.GE.U32.AND.EX P0, PT, R15.reuse, UR5, PT, P0 ;  /* 0x000000050f007c0c */ /* 0x040fe4000bf06100 */
[----:B------:R-:W-:Y:S02]  /*1670*/  IADD3.X R10, PT, PT, R15, ~UR5, RZ, P2, !PT ;  /* 0x800000050f0a7c10 */ /* 0x000fe400097fe4ff */
[----:B------:R-:W-:Y:S02]  /*1680*/  SEL R7, R7, R6, P0 ;  /* 0x0000000607077207 */ /* 0x000fe40000000000 */
[----:B------:R-:W-:Y:S02]  /*1690*/  SEL R10, R10, R15, P0 ;  /* 0x0000000f0a0a7207 */ /* 0x000fe40000000000 */
[C---:B------:R-:W-:Y:S02]  /*16a0*/  ISETP.GE.U32.AND P0, PT, R7.reuse, UR4, PT ;  /* 0x0000000407007c0c */ /* 0x040fe4000bf06070 */
[----:B------:R-:W-:-:S02]  /*16b0*/  IADD3 R6, PT, PT, R7, -UR4, RZ ;  /* 0x8000000407067c10 */ /* 0x000fc4000fffe0ff */
[----:B------:R-:W-:-:S04]  /*16c0*/  ISETP.GE.U32.AND.EX P0, PT, R10, UR5, PT, P0 ;  /* 0x000000050a007c0c */ /* 0x000fc8000bf06100 */
[----:B------:R-:W-:Y:S02]  /*16d0*/  SEL R6, R6, R7, P0 ;  /* 0x0000000706067207 */ /* 0x000fe40000000000 */
[----:B------:R-:W-:-:S03]  /*16e0*/  ISETP.NE.U32.AND P0, PT, RZ, UR8, PT ;  /* 0x00000008ff007c0c */ /* 0x000fc6000bf05070 */
[----:B------:R-:W-:Y:S01]  /*16f0*/  IMAD.MOV R7, RZ, RZ, -R6 ;  /* 0x000000ffff077224 */ /* 0x000fe200078e0a06 */
[----:B------:R-:W-:-:S04]  /*1700*/  ISETP.NE.AND.EX P0, PT, RZ, UR9, PT, P0 ;  /* 0x00000009ff007c0c */ /* 0x000fc8000bf05300 */
[----:B------:R-:W-:-:S04]  /*1710*/  SEL R6, R7, R6, !P1 ;  /* 0x0000000607067207 */ /* 0x000fc80004800000 */
[----:B------:R-:W-:Y:S01]  /*1720*/  SEL R6, R6, 0xffffffff, P0 ;  /* 0xffffffff06067807 */ /* 0x000fe20000000000 */
[----:B------:R-:W-:Y:S06]  /*1730*/  RET.REL.NODEC R16 `(_Z7tsp_tpnPfS_lPyll) ;  /* 0xffffffe810307950 */ /* 0x000fec0003c3ffff */
        .weak           $__internal_2_$__cuda_sm20_sqrt_rn_f32_slowpath
        .type           $__internal_2_$__cuda_sm20_sqrt_rn_f32_slowpath,@function
        .size           $__internal_2_$__cuda_sm20_sqrt_rn_f32_slowpath,(.L_x_173 - $__internal_2_$__cuda_sm20_sqrt_rn_f32_slowpath)
$__internal_2_$__cuda_sm20_sqrt_rn_f32_slowpath:
[----:B------:R-:W-:-:S13]  /*1740*/  LOP3.LUT P0, RZ, R0, 0x7fffffff, RZ, 0xc0, !PT ;  /* 0x7fffffff00ff7812 */ /* 0x000fda000780c0ff */
[----:B------:R-:W-:Y:S01]  /*1750*/  @!P0 MOV R7, R0 ;  /* 0x0000000000078202 */ /* 0x000fe20000000f00 */
[----:B------:R-:W-:Y:S06]  /*1760*/  @!P0 BRA `(.L_x_25) ;  /* 0x0000000000408947 */ /* 0x000fec0003800000 */
[----:B------:R-:W-:-:S13]  /*1770*/  FSETP.GEU.FTZ.AND P0, PT, R0, RZ, PT ;  /* 0x000000ff0000720b */ /* 0x000fda0003f1e000 */
[----:B------:R-:W-:Y:S01]  /*1780*/  @!P0 IMAD.MOV.U32 R7, RZ, RZ, 0x7fffffff ;  /* 0x7fffffffff078424 */ /* 0x000fe200078e00ff */
[----:B------:R-:W-:Y:S06]  /*1790*/  @!P0 BRA `(.L_x_25) ;  /* 0x0000000000348947 */ /* 0x000fec0003800000 */
[----:B------:R-:W-:-:S13]  /*17a0*/  FSETP.GTU.FTZ.AND P0, PT, |R0|, +INF , PT ;  /* 0x7f8000000000780b */ /* 0x000fda0003f1c200 */
[----:B------:R-:W-:Y:S01]  /*17b0*/  @P0 FADD.FTZ R7, R0, 1 ;  /* 0x3f80000000070421 */ /* 0x000fe20000010000 */
[----:B------:R-:W-:Y:S06]  /*17c0*/  @P0 BRA `(.L_x_25) ;  /* 0x0000000000280947 */ /* 0x000fec0003800000 */
[----:B------:R-:W-:-:S13]  /*17d0*/  FSETP.NEU.FTZ.AND P0, PT, |R0|, +INF , PT ;  /* 0x7f8000000000780b */ /* 0x000fda0003f1d200 */
[----:B------:R-:W-:-:S04]  /*17e0*/  @P0 FFMA R16, R0, 1.84467440737095516160e+19, RZ ;  /* 0x5f80000000100823 */ /* 0x000fc800000000ff */
[----:B------:R-:W0:Y:S02]  /*17f0*/  @P0 MUFU.RSQ R7, R16 ;  /* 0x0000001000070308 */ /* 0x000e240000001400 */
[----:B0-----:R-:W-:Y:S01]  /*1800*/  @P0 FMUL.FTZ R17, R16, R7 ;  /* 0x0000000710110220 */ /* 0x001fe20000410000 */
[----:B------:R-:W-:Y:S01]  /*1810*/  @P0 FMUL.FTZ R19, R7, 0.5 ;  /* 0x3f00000007130820 */ /* 0x000fe20000410000 */
[----:B------:R-:W-:Y:S02]  /*1820*/  @!P0 IMAD.MOV.U32 R7, RZ, RZ, R0 ;  /* 0x000000ffff078224 */ /* 0x000fe400078e0000 */
[----:B------:R-:W-:-:S04]  /*1830*/  @P0 FADD.FTZ R18, -R17, -RZ ;  /* 0x800000ff11120221 */ /* 0x000fc80000010100 */
[----:B------:R-:W-:-:S04]  /*1840*/  @P0 FFMA R18, R17, R18, R16 ;  /* 0x0000001211120223 */ /* 0x000fc80000000010 */
[----:B------:R-:W-:-:S04]  /*1850*/  @P0 FFMA R18, R18, R19, R17 ;  /* 0x0000001312120223 */ /* 0x000fc80000000011 */
[----:B------:R-:W-:-:S07]  /*1860*/  @P0 FMUL.FTZ R7, R18, 2.3283064365386962891e-10 ;  /* 0x2f80000012070820 */ /* 0x000fce0000410000 */
.L_x_25:
[----:B------:R-:W-:Y:S01]  /*1870*/  MOV R0, R7 ;  /* 0x0000000700007202 */ /* 0x000fe20000000f00 */
[----:B------:R-:W-:-:S04]  /*1880*/  IMAD.MOV.U32 R7, RZ, RZ, 0x0 ;  /* 0x00000000ff077424 */ /* 0x000fc800078e00ff */
[----:B------:R-:W-:Y:S05]  /*1890*/  RET.REL.NODEC R6 `(_Z7tsp_tpnPfS_lPyll) ;  /* 0xffffffe406d87950 */ /* 0x000fea0003c3ffff */
.L_x_26:
[----:B------:R-:W-:-:S00]  /*18a0*/  BRA `(.L_x_26) ;  /* 0xfffffffc00fc7947 */ /* 0x000fc0000383ffff */
[----:B------:R-:W-:-:S00]  /*18b0*/  NOP ;  /* 0x0000000000007918 */ /* 0x000fc00000000000 */
        /* <DEDUP_REMOVED lines=12> */
.L_x_173:


//--------------------- .text._Z8tsp_tprcPfS_lPyl --------------------------
	.section	.text._Z8tsp_tprcPfS_lPyl,"ax",@progbits
	.align	128
        .global         _Z8tsp_tprcPfS_lPyl
        .type           _Z8tsp_tprcPfS_lPyl,@function
        .size           _Z8tsp_tprcPfS_lPyl,(.L_x_175 - _Z8tsp_tprcPfS_lPyl)
        .other          _Z8tsp_tprcPfS_lPyl,@"STO_CUDA_ENTRY STV_DEFAULT"
_Z8tsp_tprcPfS_lPyl:
.text._Z8tsp_tprcPfS_lPyl:
[----:B------:R-:W-:Y:S01]  /*0000*/  LDC R1, c[0x0][0x37c] ;  /* 0x0000df00ff017b82 */ /* 0x000fe20000000800 */
[----:B------:R-:W0:Y:S07]  /*0010*/  S2R R2, SR_TID.X ;  /* 0x0000000000027919 */ /* 0x000e2e0000002100 */
[----:B------:R-:W0:Y:S01]  /*0020*/  LDC R3, c[0x0][0x360] ;  /* 0x0000d800ff037b82 */ /* 0x000e220000000800 */
[----:B------:R-:W1:Y:S01]  /*0030*/  LDCU.64 UR6, c[0x0][0x3a0] ;  /* 0x00007400ff0677ac */ /* 0x000e620008000a00 */
[----:B------:R-:W2:Y:S06]  /*0040*/  S2R R5, SR_TID.Y ;  /* 0x0000000000057919 */ /* 0x000eac0000002200 */
[----:B------:R-:W0:Y:S08]  /*0050*/  S2UR UR4, SR_CTAID.X ;  /* 0x00000000000479c3 */ /* 0x000e300000002500 */
[----:B------:R-:W2:Y:S08]  /*0060*/  S2UR UR5, SR_CTAID.Y ;  /* 0x00000000000579c3 */ /* 0x000eb00000002600 */
[----:B------:R-:W2:Y:S01]  /*0070*/  LDC R0, c[0x0][0x364] ;  /* 0x0000d900ff007b82 */ /* 0x000ea20000000800 */
[----:B0-----:R-:W-:-:S02]  /*0080*/  IMAD R2, R3, UR4, R2 ;  /* 0x0000000403027c24 */ /* 0x001fc4000f8e0202 */
[----:B--2---:R-:W-:-:S05]  /*0090*/  IMAD R5, R0, UR5, R5 ;  /* 0x0000000500057c24 */ /* 0x004fca000f8e0205 */
[----:B------:R-:W-:-:S04]  /*00a0*/  ISETP.GT.U32.AND P0, PT, R2, R5, PT ;  /* 0x000000050200720c */ /* 0x000fc80003f04070 */
[----:B------:R-:W-:-:S04]  /*00b0*/  ISETP.GT.AND.EX P0, PT, RZ, RZ, PT, P0 ;  /* 0x000000ffff00720c */ /* 0x000fc80003f04300 */
[----:B------:R-:W-:-:S04]  /*00c0*/  SEL R0, R2, R5, P0 ;  /* 0x0000000502007207 */ /* 0x000fc80000000000 */
[----:B-1----:R-:W-:-:S04]  /*00d0*/  ISETP.GE.U32.AND P0, PT, R0, UR6, PT ;  /* 0x0000000600007c0c */ /* 0x002fc8000bf06070 */
[----:B------:R-:W-:-:S04]  /*00e0*/  ISETP.GE.AND.EX P0, PT, RZ, UR7, PT, P0 ;  /* 0x00000007ff007c0c */ /* 0x000fc8000bf06300 */
[----:B------:R-:W-:-:S13]  /*00f0*/  ISETP.GE.U32.OR P0, PT, R2, R5, P0 ;  /* 0x000000050200720c */ /* 0x000fda0000706470 */
[----:B------:R-:W-:Y:S05]  /*0100*/  @P0 EXIT ;  /* 0x000000000000094d */ /* 0x000fea0003800000 */
[----:B------:R-:W0:Y:S01]  /*0110*/  LDCU.128 UR4, c[0x0][0x380] ;  /* 0x00007000ff0477ac */ /* 0x000e220008000c00 */
[----:B------:R-:W-:Y:S01]  /*0120*/  IMAD.SHL.U32 R10, R2, 0x4, RZ ;  /* 0x00000004020a7824 */ /* 0x000fe200078e00ff */
[----:B------:R-:W-:Y:S01]  /*0130*/  SHF.R.U32.HI R0, RZ, 0x1e, R2 ;  /* 0x0000001eff007819 */ /* 0x000fe20000011602 */
[----:B------:R-:W-:Y:S01]  /*0140*/  IMAD.SHL.U32 R12, R5, 0x4, RZ ;  /* 0x00000004050c7824 */ /* 0x000fe200078e00ff */
[----:B------:R-:W1:Y:S01]  /*0150*/  LDCU.64 UR8, c[0x0][0x358] ;  /* 0x00006b00ff0877ac */ /* 0x000e620008000a00 */
[----:B------:R-:W-:Y:S02]  /*0160*/  SHF.R.U32.HI R4, RZ, 0x1e, R5 ;  /* 0x0000001eff047819 */ /* 0x000fe40000011605 */
[----:B0-----:R-:W-:Y:S02]  /*0170*/  IADD3 R14, P2, PT, R10, UR6, RZ ;  /* 0x000000060a0e7c10 */ /* 0x001fe4000ff5e0ff */
[----:B------:R-:W-:Y:S02]  /*0180*/  IADD3 R16, P3, PT, R12, UR6, RZ ;  /* 0x000000060c107c10 */ /* 0x000fe4000ff7e0ff */
[----:B------:R-:W-:-:S02]  /*0190*/  IADD3 R10, P0, PT, R10, UR4, RZ ;  /* 0x000000040a0a7c10 */ /* 0x000fc4000ff1e0ff */
[----:B------:R-:W-:Y:S02]  /*01a0*/  IADD3 R12, P1, PT, R12, UR4, RZ ;  /* 0x000000040c0c7c10 */ /* 0x000fe4000ff3e0ff */
[----:B------:R-:W-:Y:S02]  /*01b0*/  IADD3.X R15, PT, PT, R0, UR7, RZ, P2, !PT ;  /* 0x00000007000f7c10 */ /* 0x000fe400097fe4ff */
[----:B------:R-:W-:Y:S02]  /*01c0*/  IADD3.X R17, PT, PT, R4, UR7, RZ, P3, !PT ;  /* 0x0000000704117c10 */ /* 0x000fe40009ffe4ff */
[----:B------:R-:W-:Y:S01]  /*01d0*/  IADD3.X R11, PT, PT, R0, UR5, RZ, P0, !PT ;  /* 0x00000005000b7c10 */ /* 0x000fe200087fe4ff */
[----:B-1----:R-:W2:Y:S01]  /*01e0*/  LDG.E R9, desc[UR8][R14.64] ;  /* 0x000000080e097981 */ /* 0x002ea2000c1e1900 */
[----:B------:R-:W-:-:S03]  /*01f0*/  IADD3.X R13, PT, PT, R4, UR5, RZ, P1, !PT ;  /* 0x00000005040d7c10 */ /* 0x000fc60008ffe4ff */
        /* <DEDUP_REMOVED lines=12> */
[----:B------:R-:W-:Y:S01]  /*02c0*/  BSSY.RECONVERGENT B1, `(.L_x_29) ;  /* 0x0000003000017945 */ /* 0x000fe20003800200 */
[----:B-1----:R-:W-:-:S07]  /*02d0*/  MOV R19, 0x2f0 ;  /* 0x000002f000137802 */ /* 0x002fce0000000f00 */
[----:B------:R-:W-:Y:S05]  /*02e0*/  CALL.REL.NOINC `($__internal_4_$__cuda_sm20_sqrt_rn_f32_slowpath) ;  /* 0x0000000c00a87944 */ /* 0x000fea0003c00000 */
[----:B------:R-:W-:Y:S05]  /*02f0*/  BSYNC.RECONVERGENT B1 ;  /* 0x0000000000017941 */ /* 0x000fea0003800200 */
.L_x_29:
[----:B------:R-:W-:Y:S01]  /*0300*/  IMAD.MOV.U32 R4, RZ, RZ, R0 ;  /* 0x000000ffff047224 */ /* 0x000fe200078e0000 */
[----:B------:R-:W-:Y:S06]  /*0310*/  BRA `(.L_x_30) ;  /* 0x0000000000107947 */ /* 0x000fec0003800000 */
.L_x_28:
[----:B-1----:R-:W-:Y:S01]  /*0320*/  FMUL.FTZ R11, R0, R19 ;  /* 0x00000013000b7220 */ /* 0x002fe20000410000 */
[----:B------:R-:W-:-:S03]  /*0330*/  FMUL.FTZ R4, R19, 0.5 ;  /* 0x3f00000013047820 */ /* 0x000fc60000410000 */
[----:B------:R-:W-:-:S04]  /*0340*/  FFMA R0, -R11, R11, R0 ;  /* 0x0000000b0b007223 */ /* 0x000fc80000000100 */
[----:B------:R-:W-:-:S07]  /*0350*/  FFMA R4, R0, R4, R11 ;  /* 0x0000000400047223 */ /* 0x000fce000000000b */
.L_x_30:
[----:B------:R-:W-:Y:S05]  /*0360*/  BSYNC.RECONVERGENT B0 ;  /* 0x0000000000007941 */ /* 0x000fea0003800200 */
.L_x_27:
[----:B------:R-:W0:Y:S01]  /*0370*/  LDCU UR6, c[0x0][0x3a4] ;  /* 0x00007480ff0677ac */ /* 0x000e220008000800 */
[----:B------:R-:W-:Y:S01]  /*0380*/  IADD3 R12, P0, PT, R2, 0x1, RZ ;  /* 0x00000001020c7810 */ /* 0x000fe20007f1e0ff */
[----:B------:R-:W-:Y:S01]  /*0390*/  BSSY.RECONVERGENT B0, `(.L_x_31) ;  /* 0x000001c000007945 */ /* 0x000fe20003800200 */
[----:B------:R-:W1:Y:S03]  /*03a0*/  LDCU.64 UR4, c[0x0][0x3a0] ;  /* 0x00007400ff0477ac */ /* 0x000e660008000a00 */
[----:B------:R-:W-:-:S05]  /*03b0*/  IMAD.X R13, RZ, RZ, RZ, P0 ;  /* 0x000000ffff0d7224 */ /* 0x000fca00000e06ff */
[----:B0-----:R-:W-:-:S04]  /*03c0*/  LOP3.LUT R0, R13, UR6, RZ, 0xfc, !PT ;  /* 0x000000060d007c12 */ /* 0x001fc8000f8efcff */
[----:B------:R-:W-:-:S13]  /*03d0*/  ISETP.NE.U32.AND P0, PT, R0, RZ, PT ;  /* 0x000000ff0000720c */ /* 0x000fda0003f05070 */
[----:B-1----:R-:W-:Y:S05]  /*03e0*/  @P0 BRA `(.L_x_32) ;  /* 0x00000000004c0947 */ /* 0x002fea0003800000 */
[----:B------:R-:W0:Y:S02]  /*03f0*/  LDCU UR6, c[0x0][0x3a0] ;  /* 0x00007400ff0677ac */ /* 0x000e240008000800 */
[----:B0-----:R-:W0:Y:S01]  /*0400*/  I2F.U32.RP R0, UR6 ;  /* 0x0000000600007d06 */ /* 0x001e220008209000 */
[----:B------:R-:W-:-:S07]  /*0410*/  ISETP.NE.U32.AND P1, PT, RZ, UR6, PT ;  /* 0x00000006ff007c0c */ /* 0x000fce000bf25070 */
[----:B0-----:R-:W0:Y:S02]  /*0420*/  MUFU.RCP R0, R0 ;  /* 0x0000000000007308 */ /* 0x001e240000001000 */
[----:B0-----:R-:W-:-:S06]  /*0430*/  IADD3 R10, PT, PT, R0, 0xffffffe, RZ ;  /* 0x0ffffffe000a7810 */ /* 0x001fcc0007ffe0ff */
        /* <DEDUP_REMOVED lines=14> */
.L_x_32:
[----:B------:R-:W-:-:S07]  /*0520*/  MOV R14, 0x540 ;  /* 0x00000540000e7802 */ /* 0x000fce0000000f00 */
[----:B------:R-:W-:Y:S05]  /*0530*/  CALL.REL.NOINC `($__internal_3_$__cuda_sm20_rem_u64) ;  /* 0x0000000800187944 */ /* 0x000fea0003c00000 */
[----:B------:R-:W-:-:S07]  /*0540*/  MOV R0, R10 ;  /* 0x0000000a00007202 */ /* 0x000fce0000000f00 */
.L_x_33:
[----:B------:R-:W-:Y:S05]  /*0550*/  BSYNC.RECONVERGENT B0 ;  /* 0x0000000000007941 */ /* 0x000fea0003800200 */
.L_x_31:
[----:B------:R-:W0:Y:S01]  /*0560*/  LDCU UR6, c[0x0][0x3a4] ;  /* 0x00007480ff0677ac */ /* 0x000e220008000800 */
[----:B------:R-:W-:-:S05]  /*0570*/  IADD3 R12, P0, PT, R5, 0x1, RZ ;  /* 0x00000001050c7810 */ /* 0x000fca0007f1e0ff */
[----:B------:R-:W-:Y:S01]  /*0580*/  IMAD.X R13, RZ, RZ, RZ, P0 ;  /* 0x000000ffff0d7224 */ /* 0x000fe200000e06ff */
[----:B0-----:R-:W-:-:S09]  /*0590*/  UISETP.NE.U32.AND UP0, UPT, UR6, URZ, UPT ;  /* 0x000000ff0600728c */ /* 0x001fd2000bf05070 */
[----:B------:R-:W-:Y:S05]  /*05a0*/  BRA.U UP0, `(.L_x_34) ;  /* 0x0000000100507547 */ /* 0x000fea000b800000 */
[----:B------:R-:W0:Y:S01]  /*05b0*/  LDCU UR4, c[0x0][0x3a0] ;  /* 0x00007400ff0477ac */ /* 0x000e220008000800 */
[----:B------:R-:W-:Y:S01]  /*05c0*/  IMAD.MOV.U32 R10, RZ, RZ, RZ ;  /* 0x000000ffff0a7224 */ /* 0x000fe200078e00ff */
[----:B0-----:R-:W0:Y:S01]  /*05d0*/  I2F.U32.RP R13, UR4 ;  /* 0x00000004000d7d06 */ /* 0x001e220008209000 */
[----:B------:R-:W-:-:S07]  /*05e0*/  ISETP.NE.U32.AND P1, PT, RZ, UR4, PT ;  /* 0x00000004ff007c0c */ /* 0x000fce000bf25070 */
[----:B0-----:R-:W0:Y:S02]  /*05f0*/  MUFU.RCP R13, R13 ;  /* 0x0000000d000d7308 */ /* 0x001e240000001000 */
[----:B0-----:R-:W-:-:S06]  /*0600*/  VIADD R14, R13, 0xffffffe ;  /* 0x0ffffffe0d0e7836 */ /* 0x001fcc0000000000 */
[----:B------:R-:W0:Y:S02]  /*0610*/  F2I.FTZ.U32.TRUNC.NTZ R11, R14 ;  /* 0x0000000e000b7305 */ /* 0x000e24000021f000 */
[----:B0-----:R-:W-:-:S05]  /*0620*/  IADD3 R15, PT, PT, RZ, -R11, RZ ;  /* 0x8000000bff0f7210 */ /* 0x001fca0007ffe0ff */
[----:B------:R-:W-:-:S04]  /*0630*/  IMAD R15, R15, UR4, RZ ;  /* 0x000000040f0f7c24 */ /* 0x000fc8000f8e02ff */
[----:B------:R-:W-:-:S06]  /*0640*/  IMAD.HI.U32 R15, R11, R15, R10 ;  /* 0x0000000f0b0f7227 */ /* 0x000fcc00078e000a */
[----:B------:R-:W-:-:S04]  /*0650*/  IMAD.HI.U32 R10, R15, R12, RZ ;  /* 0x0000000c0f0a7227 */ /* 0x000fc800078e00ff */
[----:B------:R-:W-:-:S04]  /*0660*/  IMAD.MOV R11, RZ, RZ, -R10 ;  /* 0x000000ffff0b7224 */ /* 0x000fc800078e0a0a */
[----:B------:R-:W-:Y:S02]  /*0670*/  IMAD R10, R11, UR4, R12 ;  /* 0x000000040b0a7c24 */ /* 0x000fe4000f8e020c */
[----:B------:R-:W-:-:S03]  /*0680*/  IMAD.MOV.U32 R11, RZ, RZ, RZ ;  /* 0x000000ffff0b7224 */ /* 0x000fc600078e00ff */
[----:B------:R-:W-:-:S13]  /*0690*/  ISETP.GE.U32.AND P0, PT, R10, UR4, PT ;  /* 0x000000040a007c0c */ /* 0x000fda000bf06070 */
[----:B------:R-:W-:-:S04]  /*06a0*/  @P0 IADD3 R10, PT, PT, R10, -UR4, RZ ;  /* 0x800000040a0a0c10 */ /* 0x000fc8000fffe0ff */
[----:B------:R-:W-:-:S13]  /*06b0*/  ISETP.GE.U32.AND P0, PT, R10, UR4, PT ;  /* 0x000000040a007c0c */ /* 0x000fda000bf06070 */
[----:B------:R-:W-:Y:S01]  /*06c0*/  @P0 VIADD R10, R10, -UR4 ;  /* 0x800000040a0a0c36 */ /* 0x000fe20008000000 */
[----:B------:R-:W-:Y:S01]  /*06d0*/  @!P1 LOP3.LUT R10, RZ, UR4, RZ, 0x33, !PT ;  /* 0x00000004ff0a9c12 */ /* 0x000fe2000f8e33ff */
[----:B------:R-:W-:Y:S06]  /*06e0*/  BRA `(.L_x_35) ;  /* 0x0000000000087947 */ /* 0x000fec0003800000 */
.L_x_34:
[----:B------:R-:W-:-:S07]  /*06f0*/  MOV R14, 0x710 ;  /* 0x00000710000e7802 */ /* 0x000fce0000000f00 */
[----:B------:R-:W-:Y:S05]  /*0700*/  CALL.REL.NOINC `($__internal_3_$__cuda_sm20_rem_u64) ;  /* 0x0000000400a47944 */ /* 0x000fea0003c00000 */
.L_x_35:
[----:B------:R-:W0:Y:S01]  /*0710*/  LDCU.128 UR4, c[0x0][0x380] ;  /* 0x00007000ff0477ac */ /* 0x000e220008000c00 */
[--C-:B------:R-:W-:Y:S02]  /*0720*/  SHF.R.S64 R14, RZ, 0x1e, R0.reuse ;  /* 0x0000001eff0e7819 */ /* 0x100fe40000001000 */
[C---:B------:R-:W-:Y:S02]  /*0730*/  SHF.L.U32 R16, R10.reuse, 0x2, RZ ;  /* 0x000000020a107819 */ /* 0x040fe400000006ff */
[----:B------:R-:W-:Y:S02]  /*0740*/  SHF.L.U64.HI R10, R10, 0x2, R11 ;  /* 0x000000020a0a7819 */ /* 0x000fe4000001020b */
[----:B------:R-:W-:Y:S02]  /*0750*/  SHF.R.S32.HI R0, RZ, 0x1e, R0 ;  /* 0x0000001eff007819 */ /* 0x000fe40000011400 */
[----:B0-----:R-:W-:Y:S02]  /*0760*/  IADD3 R20, P2, PT, R14, UR6, RZ ;  /* 0x000000060e147c10 */ /* 0x001fe4000ff5e0ff */
[----:B------:R-:W-:-:S02]  /*0770*/  IADD3 R18, P3, PT, R16, UR6, RZ ;  /* 0x0000000610127c10 */ /* 0x000fc4000ff7e0ff */
[----:B------:R-:W-:Y:S02]  /*0780*/  IADD3 R14, P0, PT, R14, UR4, RZ ;  /* 0x000000040e0e7c10 */ /* 0x000fe4000ff1e0ff */
[----:B------:R-:W-:Y:S02]  /*0790*/  IADD3 R16, P1, PT, R16, UR4, RZ ;  /* 0x0000000410107c10 */ /* 0x000fe4000ff3e0ff */
[----:B------:R-:W-:Y:S02]  /*07a0*/  IADD3.X R21, PT, PT, R0, UR7, RZ, P2, !PT ;  /* 0x0000000700157c10 */ /* 0x000fe400097fe4ff */
[----:B------:R-:W-:Y:S02]  /*07b0*/  IADD3.X R19, PT, PT, R10, UR7, RZ, P3, !PT ;  /* 0x000000070a137c10 */ /* 0x000fe40009ffe4ff */
[----:B------:R-:W-:Y:S01]  /*07c0*/  IADD3.X R15, PT, PT, R0, UR5, RZ, P0, !PT ;  /* 0x00000005000f7c10 */ /* 0x000fe200087fe4ff */
[----:B------:R-:W2:Y:S01]  /*07d0*/  LDG.E R12, desc[UR8][R20.64] ;  /* 0x00000008140c7981 */ /* 0x000ea2000c1e1900 */
        /* <DEDUP_REMOVED lines=8> */
[----:B------:R-:W-:-:S04]  /*0860*/  FFMA R23, R0, R0, R23 ;  /* 0x0000000000177223 */ /* 0x000fc80000000017 */
[----:B------:R-:W-:Y:S01]  /*0870*/  VIADD R0, R23, 0xf3000000 ;  /* 0xf300000017007836 */ /* 0x000fe20000000000 */
[----:B------:R0:W1:Y:S04]  /*0880*/  MUFU.RSQ R22, R23 ;  /* 0x0000001700167308 */ /* 0x0000680000001400 */
[----:B------:R-:W-:-:S13]  /*0890*/  ISETP.GT.U32.AND P0, PT, R0, 0x727fffff, PT ;  /* 0x727fffff0000780c */ /* 0x000fda0003f04070 */
[----:B01----:R-:W-:Y:S05]  /*08a0*/  @!P0 BRA `(.L_x_37) ;  /* 0x0000000000108947 */ /* 0x003fea0003800000 */
[----:B------:R-:W-:Y:S01]  /*08b0*/  IMAD.MOV.U32 R0, RZ, RZ, R23 ;  /* 0x000000ffff007224 */ /* 0x000fe200078e0017 */
[----:B------:R-:W-:-:S07]  /*08c0*/  MOV R19, 0x8e0 ;  /* 0x000008e000137802 */ /* 0x000fce0000000f00 */
[----:B------:R-:W-:Y:S05]  /*08d0*/  CALL.REL.NOINC `($__internal_4_$__cuda_sm20_sqrt_rn_f32_slowpath) ;  /* 0x00000008002c7944 */ /* 0x000fea0003c00000 */
[----:B------:R-:W-:Y:S05]  /*08e0*/  BRA `(.L_x_38) ;  /* 0x0000000000107947 */ /* 0x000fea0003800000 */
.L_x_37:
[----:B------:R-:W-:Y:S01]  /*08f0*/  FMUL.FTZ R0, R23, R22 ;  /* 0x0000001617007220 */ /* 0x000fe20000410000 */
[----:B------:R-:W-:-:S03]  /*0900*/  FMUL.FTZ R14, R22, 0.5 ;  /* 0x3f000000160e7820 */ /* 0x000fc60000410000 */
[----:B------:R-:W-:-:S04]  /*0910*/  FFMA R15, -R0, R0, R23 ;  /* 0x00000000000f7223 */ /* 0x000fc80000000117 */
[----:B------:R-:W-:-:S07]  /*0920*/  FFMA R0, R15, R14, R0 ;  /* 0x0000000e0f007223 */ /* 0x000fce0000000000 */
.L_x_38:
[----:B------:R-:W-:Y:S05]  /*0930*/  BSYNC.RECONVERGENT B0 ;  /* 0x0000000000007941 */ /* 0x000fea0003800200 */
.L_x_36:
[----:B------:R-:W-:Y:S01]  /*0940*/  FADD R9, R9, -R12 ;  /* 0x8000000c09097221 */ /* 0x000fe20000000000 */
[----:B------:R-:W-:Y:S01]  /*0950*/  FADD R8, R8, -R13 ;  /* 0x8000000d08087221 */ /* 0x000fe20000000000 */
[----:B------:R-:W-:Y:S02]  /*0960*/  BSSY.RECONVERGENT B0, `(.L_x_39) ;  /* 0x0000010000007945 */ /* 0x000fe40003800200 */
[----:B------:R-:W-:-:S04]  /*0970*/  FMUL R9, R9, R9 ;  /* 0x0000000909097220 */ /* 0x000fc80000400000 */
[----:B------:R-:W-:Y:S02]  /*0980*/  FFMA R13, R8, R8, R9 ;  /* 0x00000008080d7223 */ /* 0x000fe40000000009 */
[----:B------:R0:W1:Y:S03]  /*0990*/  F2I.S64.TRUNC R8, R0 ;  /* 0x0000000000087311 */ /* 0x000066000020d900 */
[----:B------:R-:W-:-:S04]  /*09a0*/  IADD3 R12, PT, PT, R13, -0xd000000, RZ ;  /* 0xf30000000d0c7810 */ /* 0x000fc80007ffe0ff */
[----:B------:R-:W-:Y:S01]  /*09b0*/  ISETP.GT.U32.AND P0, PT, R12, 0x727fffff, PT ;  /* 0x727fffff0c00780c */ /* 0x000fe20003f04070 */
[----:B------:R0:W2:-:S12]  /*09c0*/  MUFU.RSQ R14, R13 ;  /* 0x0000000d000e7308 */ /* 0x0000980000001400 */
[----:B01----:R-:W-:Y:S05]  /*09d0*/  @!P0 BRA `(.L_x_40) ;  /* 0x0000000000108947 */ /* 0x003fea0003800000 */
[----:B------:R-:W-:Y:S01]  /*09e0*/  IMAD.MOV.U32 R0, RZ, RZ, R13 ;  /* 0x000000ffff007224 */ /* 0x000fe200078e000d */
[----:B------:R-:W-:-:S07]  /*09f0*/  MOV R19, 0xa10 ;  /* 0x00000a1000137802 */ /* 0x000fce0000000f00 */
[----:B--2---:R-:W-:Y:S05]  /*0a00*/  CALL.REL.NOINC `($__internal_4_$__cuda_sm20_sqrt_rn_f32_slowpath) ;  /* 0x0000000400e07944 */ /* 0x004fea0003c00000 */
[----:B------:R-:W-:Y:S05]  /*0a10*/  BRA `(.L_x_41) ;  /* 0x0000000000107947 */ /* 0x000fea0003800000 */
.L_x_40:
[----:B--2---:R-:W-:Y:S01]  /*0a20*/  FMUL.FTZ R0, R13, R14 ;  /* 0x0000000e0d007220 */ /* 0x004fe20000410000 */
[----:B------:R-:W-:-:S03]  /*0a30*/  FMUL.FTZ R12, R14, 0.5 ;  /* 0x3f0000000e0c7820 */ /* 0x000fc60000410000 */
[----:B------:R-:W-:-:S04]  /*0a40*/  FFMA R13, -R0, R0, R13 ;  /* 0x00000000000d7223 */ /* 0x000fc8000000010d */
[----:B------:R-:W-:-:S07]  /*0a50*/  FFMA R0, R13, R12, R0 ;  /* 0x0000000c0d007223 */ /* 0x000fce0000000000 */
.L_x_41:
[----:B------:R-:W-:Y:S05]  /*0a60*/  BSYNC.RECONVERGENT B0 ;  /* 0x0000000000007941 */ /* 0x000fea0003800200 */
.L_x_39:
        /* <DEDUP_REMOVED lines=12> */
[----:B--2---:R-:W-:Y:S05]  /*0b30*/  CALL.REL.NOINC `($__internal_4_$__cuda_sm20_sqrt_rn_f32_slowpath) ;  /* 0x0000000400947944 */ /* 0x004fea0003c00000 */
[----:B------:R-:W-:Y:S01]  /*0b40*/  IMAD.MOV.U32 R10, RZ, RZ, R0 ;  /* 0x000000ffff0a7224 */ /* 0x000fe200078e0000 */
[----:B------:R-:W-:Y:S06]  /*0b50*/  BRA `(.L_x_44) ;  /* 0x0000000000107947 */ /* 0x000fec0003800000 */
.L_x_43:
[----:B--2---:R-:W-:Y:S01]  /*0b60*/  FMUL.FTZ R10, R11, R12 ;  /* 0x0000000c0b0a7220 */ /* 0x004fe20000410000 */
[----:B------:R-:W-:-:S03]  /*0b70*/  FMUL.FTZ R0, R12, 0.5 ;  /* 0x3f0000000c007820 */ /* 0x000fc60000410000 */
[----:B------:R-:W-:-:S04]  /*0b80*/  FFMA R11, -R10, R10, R11 ;  /* 0x0000000a0a0b7223 */ /* 0x000fc8000000010b */
[----:B------:R-:W-:-:S07]  /*0b90*/  FFMA R10, R11, R0, R10 ;  /* 0x000000000b0a7223 */ /* 0x000fce000000000a */
.L_x_44:
[----:B------:R-:W-:Y:S05]  /*0ba0*/  BSYNC.RECONVERGENT B0 ;  /* 0x0000000000007941 */ /* 0x000fea0003800200 */
.L_x_42:
[----:B------:R-:W0:Y:S01]  /*0bb0*/  F2I.S64.TRUNC R10, R10 ;  /* 0x0000000a000a7311 */ /* 0x000e22000020d900 */
[----:B------:R-:W1:Y:S07]  /*0bc0*/  LDCU UR4, c[0x0][0x390] ;  /* 0x00007200ff0477ac */ /* 0x000e6e0008000800 */
[----:B------:R-:W2:Y:S01]  /*0bd0*/  F2I.S64.TRUNC R12, R4 ;  /* 0x00000004000c7311 */ /* 0x000ea2000020d900 */
[----:B0-----:R-:W-:-:S04]  /*0be0*/  IADD3 R15, P0, PT, R6, R10, RZ ;  /* 0x0000000a060f7210 */ /* 0x001fc80007f1e0ff */
[----:B------:R-:W-:Y:S02]  /*0bf0*/  IADD3.X R7, PT, PT, R7, R11, RZ, P0, !PT ;  /* 0x0000000b07077210 */ /* 0x000fe400007fe4ff */
[----:B--2---:R-:W-:-:S04]  /*0c00*/  IADD3 R0, P0, P1, -R15, R8, R12 ;  /* 0x000000080f007210 */ /* 0x004fc8000791e10c */
[----:B------:R-:W-:Y:S02]  /*0c10*/  IADD3.X R8, PT, PT, ~R7, R9, R13, P0, P1 ;  /* 0x0000000907087210 */ /* 0x000fe400007e250d */
[----:B------:R-:W-:-:S04]  /*0c20*/  ISETP.GT.U32.AND P0, PT, R0, -0x1, PT ;  /* 0xffffffff0000780c */ /* 0x000fc80003f04070 */
[----:B------:R-:W-:Y:S01]  /*0c30*/  ISETP.GT.AND.EX P0, PT, R8, -0x1, PT, P0 ;  /* 0xffffffff0800780c */ /* 0x000fe20003f04300 */
[----:B-1----:R-:W-:-:S12]  /*0c40*/  VIADD R8, R0, UR4 ;  /* 0x0000000400087c36 */ /* 0x002fd80008000000 */
[----:B------:R-:W-:Y:S05]  /*0c50*/  @P0 EXIT ;  /* 0x000000000000094d */ /* 0x000fea0003800000 */
[----:B------:R-:W-:Y:S01]  /*0c60*/  HFMA2 R3, -RZ, RZ, 0, 0 ;  /* 0x00000000ff037431 */ /* 0x000fe200000001ff */
[----:B------:R-:W0:Y:S01]  /*0c70*/  LDCU.64 UR6, c[0x0][0x3a0] ;  /* 0x00007400ff0677ac */ /* 0x000e220008000a00 */
[----:B------:R-:W-:Y:S01]  /*0c80*/  UMOV UR4, URZ ;  /* 0x000000ff00047c82 */ /* 0x000fe20008000000 */
[----:B------:R-:W-:-:S04]  /*0c90*/  IMAD.WIDE.U32 R6, R2, R2, R2 ;  /* 0x0000000202067225 */ /* 0x000fc800078e0002 */
[----:B------:R-:W-:-:S05]  /*0ca0*/  VIADD R3, R7, UR4 ;  /* 0x0000000407037c36 */ /* 0x000fca0008000000 */
[--C-:B------:R-:W-:Y:S01]  /*0cb0*/  SHF.R.U64 R6, R6, 0x1, R3.reuse ;  /* 0x0000000106067819 */ /* 0x100fe20000001203 */
[----:B0-----:R-:W-:Y:S01]  /*0cc0*/  UIADD3 UR4, UP0, UPT, UR6, -0x1, URZ ;  /* 0xffffffff06047890 */ /* 0x001fe2000ff1e0ff */
[----:B------:R-:W-:Y:S02]  /*0cd0*/  SHF.R.U32.HI R0, RZ, 0x1, R3 ;  /* 0x00000001ff007819 */ /* 0x000fe40000011603 */
[----:B------:R-:W-:Y:S01]  /*0ce0*/  LOP3.LUT R6, RZ, R6, RZ, 0x33, !PT ;  /* 0x00000006ff067212 */ /* 0x000fe200078e33ff */
[----:B------:R-:W-:Y:S01]  /*0cf0*/  UIADD3.X UR5, UPT, UPT, UR7, -0x1, URZ, UP0, !UPT ;  /* 0xffffffff07057890 */ /* 0x000fe200087fe4ff */
[----:B------:R-:W-:Y:S02]  /*0d00*/  LOP3.LUT R0, RZ, R0, RZ, 0x33, !PT ;  /* 0x00000000ff007212 */ /* 0x000fe400078e33ff */
[----:B------:R-:W-:Y:S02]  /*0d10*/  IADD3 R6, P0, PT, R5, R6, RZ ;  /* 0x0000000605067210 */ /* 0x000fe40007f1e0ff */
[----:B------:R-:W0:Y:S01]  /*0d20*/  LDC.64 R4, c[0x0][0x398] ;  /* 0x0000e600ff047b82 */ /* 0x000e220000000a00 */
[----:B------:R-:W-:Y:S01]  /*0d30*/  IMAD R9, R2, UR5, RZ ;  /* 0x0000000502097c24 */ /* 0x000fe2000f8e02ff */
[----:B------:R-:W-:-:S03]  /*0d40*/  IADD3.X R7, PT, PT, RZ, R0, RZ, P0, !PT ;  /* 0x00000000ff077210 */ /* 0x000fc600007fe4ff */
[----:B------:R-:W-:-:S04]  /*0d50*/  IMAD.WIDE.U32 R2, R2, UR4, R6 ;  /* 0x0000000402027c25 */ /* 0x000fc8000f8e0006 */
[----:B------:R-:W-:-:S05]  /*0d60*/  IMAD.IADD R3, R3, 0x1, R9 ;  /* 0x0000000103037824 */ /* 0x000fca00078e0209 */
[----:B------:R-:W-:-:S05]  /*0d70*/  LOP3.LUT R3, R8, R3, RZ, 0xfc, !PT ;  /* 0x0000000308037212 */ /* 0x000fca00078efcff */
[----:B0-----:R-:W-:Y:S01]  /*0d80*/  REDG.E.MIN.64.STRONG.GPU desc[UR8][R4.64], R2 ;  /* 0x000000020400798e */ /* 0x001fe2000c92e508 */
[----:B------:R-:W-:Y:S05]  /*0d90*/  EXIT ;  /* 0x000000000000794d */ /* 0x000fea0003800000 */
        .weak           $__internal_3_$__cuda_sm20_rem_u64
        .type           $__internal_3_$__cuda_sm20_rem_u64,@function
        .size           $__internal_3_$__cuda_sm20_rem_u64,($__internal_4_$__cuda_sm20_sqrt_rn_f32_slowpath - $__internal_3_$__cuda_sm20_rem_u64)
$__internal_3_$__cuda_sm20_rem_u64:
[----:B------:R-:W0:Y:S08]  /*0da0*/  I2F.U64.RP R15, UR4 ;  /* 0x00000004000f7d12 */ /* 0x000e300008309000 */
[----:B0-----:R-:W0:Y:S02]  /*0db0*/  MUFU.RCP R15, R15 ;  /* 0x0000000f000f7308 */ /* 0x001e240000001000 */
[----:B0-----:R-:W-:-:S06]  /*0dc0*/  IADD3 R10, PT, PT, R15, 0x1ffffffe, RZ ;  /* 0x1ffffffe0f0a7810 */ /* 0x001fcc0007ffe0ff */
        /* <DEDUP_REMOVED lines=10> */
[----:B------:R-:W-:-:S04]  /*0e70*/  IMAD.HI.U32 R15, R11, R21, RZ ;  /* 0x000000150b0f7227 */ /* 0x000fc800078e00ff */
[----:B------:R-:W-:-:S04]  /*0e80*/  IMAD.HI.U32 R16, P1, R11, R19, R16 ;  /* 0x000000130b107227 */ /* 0x000fc80007820010 */
[----:B------:R-:W-:Y:S01]  /*0e90*/  IMAD.X R15, R15, 0x1, R11, P0 ;  /* 0x000000010f0f7824 */ /* 0x000fe200000e060b */
[----:B------:R-:W-:-:S04]  /*0ea0*/  IADD3 R17, P2, PT, R23, R16, RZ ;  /* 0x0000001017117210 */ /* 0x000fc80007f5e0ff */
[----:B------:R-:W-:Y:S01]  /*0eb0*/  IADD3.X R15, PT, PT, RZ, RZ, R15, P2, P1 ;  /* 0x000000ffff0f7210 */ /* 0x000fe200017e240f */
[----:B------:R-:W-:-:S04]  /*0ec0*/  IMAD.WIDE.U32 R10, R17, UR4, RZ ;  /* 0x00000004110a7c25 */ /* 0x000fc8000f8e00ff */
[----:B------:R-:W-:Y:S01]  /*0ed0*/  IMAD R16, R17, UR5, R11 ;  /* 0x0000000511107c24 */ /* 0x000fe2000f8e020b */
[----:B------:R-:W-:-:S03]  /*0ee0*/  IADD3 R11, P0, PT, RZ, -R10, RZ ;  /* 0x8000000aff0b7210 */ /* 0x000fc60007f1e0ff */
[----:B------:R-:W-:Y:S02]  /*0ef0*/  IMAD R10, R15, UR4, R16 ;  /* 0x000000040f0a7c24 */ /* 0x000fe4000f8e0210 */
[----:B------:R-:W-:-:S03]  /*0f00*/  IMAD.HI.U32 R16, R17, R11, RZ ;  /* 0x0000000b11107227 */ /* 0x000fc600078e00ff */
[----:B------:R-:W-:-:S05]  /*0f10*/  IADD3.X R10, PT, PT, RZ, ~R10, RZ, P0, !PT ;  /* 0x8000000aff0a7210 */ /* 0x000fca00007fe4ff */
[----:B------:R-:W-:-:S04]  /*0f20*/  IMAD.WIDE.U32 R16, P0, R17, R10, R16 ;  /* 0x0000000a11107225 */ /* 0x000fc80007800010 */
[C---:B------:R-:W-:Y:S02]  /*0f30*/  IMAD R18, R15.reuse, R10, RZ ;  /* 0x0000000a0f127224 */ /* 0x040fe400078e02ff */
[----:B------:R-:W-:-:S04]  /*0f40*/  IMAD.HI.U32 R17, P1, R15, R11, R16 ;  /* 0x0000000b0f117227 */ /* 0x000fc80007820010 */
[----:B------:R-:W-:Y:S02]  /*0f50*/  HFMA2 R11, -RZ, RZ, 0, 0 ;  /* 0x00000000ff0b7431 */ /* 0x000fe400000001ff */
[----:B------:R-:W-:Y:S01]  /*0f60*/  IMAD.HI.U32 R10, R15, R10, RZ ;  /* 0x0000000a0f0a7227 */ /* 0x000fe200078e00ff */
[----:B------:R-:W-:-:S03]  /*0f70*/  IADD3 R17, P2, PT, R18, R17, RZ ;  /* 0x0000001112117210 */ /* 0x000fc60007f5e0ff */
[----:B------:R-:W-:Y:S02]  /*0f80*/  IMAD.X R15, R10, 0x1, R15, P0 ;  /* 0x000000010a0f7824 */ /* 0x000fe400000e060f */
[----:B------:R-:W-:-:S03]  /*0f90*/  IMAD.HI.U32 R10, R17, R12, RZ ;  /* 0x0000000c110a7227 */ /* 0x000fc600078e00ff */
[----:B------:R-:W-:Y:S01]  /*0fa0*/  IADD3.X R15, PT, PT, RZ, RZ, R15, P2, P1 ;  /* 0x000000ffff0f7210 */ /* 0x000fe200017e240f */
[----:B------:R-:W-:-:S04]  /*0fb0*/  IMAD.WIDE.U32 R10, R17, R13, R10 ;  /* 0x0000000d110a7225 */ /* 0x000fc800078e000a */
[C---:B------:R-:W-:Y:S02]  /*0fc0*/  IMAD R17, R15.reuse, R13, RZ ;  /* 0x0000000d0f117224 */ /* 0x040fe400078e02ff */
[----:B------:R-:W-:-:S04]  /*0fd0*/  IMAD.HI.U32 R10, P0, R15, R12, R10 ;  /* 0x0000000c0f0a7227 */ /* 0x000fc8000780000a */
[----:B------:R-:W-:Y:S01]  /*0fe0*/  IMAD.HI.U32 R15, R15, R13, RZ ;  /* 0x0000000d0f0f7227 */ /* 0x000fe200078e00ff */
[----:B------:R-:W-:-:S03]  /*0ff0*/  IADD3 R17, P1, PT, R17, R10, RZ ;  /* 0x0000000a11117210 */ /* 0x000fc60007f3e0ff */
[----:B------:R-:W-:Y:S02]  /*1000*/  IMAD.X R15, RZ, RZ, R15, P0 ;  /* 0x000000ffff0f7224 */ /* 0x000fe400000e060f */
[----:B------:R-:W-:-:S03]  /*1010*/  IMAD.WIDE.U32 R10, R17, UR4, RZ ;  /* 0x00000004110a7c25 */ /* 0x000fc6000f8e00ff */
[----:B------:R-:W-:Y:S01]  /*1020*/  IADD3.X R15, PT, PT, RZ, R15, RZ, P1, !PT ;  /* 0x0000000fff0f7210 */ /* 0x000fe20000ffe4ff */
[----:B------:R-:W-:Y:S01]  /*1030*/  IMAD R16, R17, UR5, R11 ;  /* 0x0000000511107c24 */ /* 0x000fe2000f8e020b */
[----:B------:R-:W-:-:S03]  /*1040*/  IADD3 R10, P1, PT, -R10, R12, RZ ;  /* 0x0000000c0a0a7210 */ /* 0x000fc60007f3e1ff */
[----:B------:R-:W-:Y:S01]  /*1050*/  IMAD R16, R15, UR4, R16 ;  /* 0x000000040f107c24 */ /* 0x000fe2000f8e0210 */
[C---:B------:R-:W-:Y:S02]  /*1060*/  ISETP.GE.U32.AND P0, PT, R10.reuse, UR4, PT ;  /* 0x000000040a007c0c */ /* 0x040fe4000bf06070 */
[----:B------:R-:W-:Y:S01]  /*1070*/  MOV R15, 0x0 ;  /* 0x00000000000f7802 */ /* 0x000fe20000000f00 */
[----:B------:R-:W-:Y:S01]  /*1080*/  IMAD.X R11, R13, 0x1, ~R16, P1 ;  /* 0x000000010d0b7824 */ /* 0x000fe200008e0e10 */
[----:B------:R-:W-:-:S04]  /*1090*/  IADD3 R13, P1, PT, R10, -UR4, RZ ;  /* 0x800000040a0d7c10 */ /* 0x000fc8000ff3e0ff */
[C---:B------:R-:W-:Y:S02]  /*10a0*/  ISETP.GE.U32.AND.EX P0, PT, R11.reuse, UR5, PT, P0 ;  /* 0x000000050b007c0c */ /* 0x040fe4000bf06100 */
[----:B------:R-:W-:Y:S02]  /*10b0*/  IADD3.X R12, PT, PT, R11, ~UR5, RZ, P1, !PT ;  /* 0x800000050b0c7c10 */ /* 0x000fe40008ffe4ff */
[----:B------:R-:W-:Y:S02]  /*10c0*/  SEL R13, R13, R10, P0 ;  /* 0x0000000a0d0d7207 */ /* 0x000fe40000000000 */
[----:B------:R-:W-:Y:S02]  /*10d0*/  SEL R12, R12, R11, P0 ;  /* 0x0000000b0c0c7207 */ /* 0x000fe40000000000 */
[C---:B------:R-:W-:Y:S02]  /*10e0*/  ISETP.GE.U32.AND P0, PT, R13.reuse, UR4, PT ;  /* 0x000000040d007c0c */ /* 0x040fe4000bf06070 */
[----:B------:R-:W-:-:S02]  /*10f0*/  IADD3 R10, P2, PT, R13, -UR4, RZ ;  /* 0x800000040d0a7c10 */ /* 0x000fc4000ff5e0ff */
[----:B------:R-:W-:Y:S02]  /*1100*/  ISETP.NE.U32.AND P1, PT, RZ, UR4, PT ;  /* 0x00000004ff007c0c */ /* 0x000fe4000bf25070 */
[C---:B------:R-:W-:Y:S02]  /*1110*/  ISETP.GE.U32.AND.EX P0, PT, R12.reuse, UR5, PT, P0 ;  /* 0x000000050c007c0c */ /* 0x040fe4000bf06100 */
[----:B------:R-:W-:Y:S02]  /*1120*/  IADD3.X R11, PT, PT, R12, ~UR5, RZ, P2, !PT ;  /* 0x800000050c0b7c10 */ /* 0x000fe400097fe4ff */
[----:B------:R-:W-:Y:S02]  /*1130*/  ISETP.NE.AND.EX P1, PT, RZ, UR5, PT, P1 ;  /* 0x00000005ff007c0c */ /* 0x000fe4000bf25310 */
[----:B------:R-:W-:Y:S02]  /*1140*/  SEL R10, R10, R13, P0 ;  /* 0x0000000d0a0a7207 */ /* 0x000fe40000000000 */
[----:B------:R-:W-:-:S02]  /*1150*/  SEL R11, R11, R12, P0 ;  /* 0x0000000c0b0b7207 */ /* 0x000fc40000000000 */
[----:B------:R-:W-:Y:S02]  /*1160*/  SEL R10, R10, 0xffffffff, P1 ;  /* 0xffffffff0a0a7807 */ /* 0x000fe40000800000 */
[----:B------:R-:W-:Y:S01]  /*1170*/  SEL R11, R11, 0xffffffff, P1 ;  /* 0xffffffff0b0b7807 */ /* 0x000fe20000800000 */
[----:B------:R-:W-:Y:S06]  /*1180*/  RET.REL.NODEC R14 `(_Z8tsp_tprcPfS_lPyl) ;  /* 0xffffffec0e9c7950 */ /* 0x000fec0003c3ffff */
        .weak           $__internal_4_$__cuda_sm20_sqrt_rn_f32_slowpath
        .type           $__internal_4_$__cuda_sm20_sqrt_rn_f32_slowpath,@function
        .size           $__internal_4_$__cuda_sm20_sqrt_rn_f32_slowpath,(.L_x_175 - $__internal_4_$__cuda_sm20_sqrt_rn_f32_slowpath)
$__internal_4_$__cuda_sm20_sqrt_rn_f32_slowpath:
[----:B------:R-:W-:-:S13]  /*1190*/  LOP3.LUT P0, RZ, R0, 0x7fffffff, RZ, 0xc0, !PT ;  /* 0x7fffffff00ff7812 */ /* 0x000fda000780c0ff */
[----:B------:R-:W-:Y:S01]  /*11a0*/  @!P0 IMAD.MOV.U32 R14, RZ, RZ, R0 ;  /* 0x000000ffff0e8224 */ /* 0x000fe200078e0000 */
[----:B------:R-:W-:Y:S06]  /*11b0*/  @!P0 BRA `(.L_x_45) ;  /* 0x0000000000408947 */ /* 0x000fec0003800000 */
[----:B------:R-:W-:-:S13]  /*11c0*/  FSETP.GEU.FTZ.AND P0, PT, R0, RZ, PT ;  /* 0x000000ff0000720b */ /* 0x000fda0003f1e000 */
[----:B------:R-:W-:Y:S01]  /*11d0*/  @!P0 MOV R14, 0x7fffffff ;  /* 0x7fffffff000e8802 */ /* 0x000fe20000000f00 */
        /* <DEDUP_REMOVED lines=14> */
.L_x_45:
[----:B------:R-:W-:Y:S01]  /*12c0*/  HFMA2 R15, -RZ, RZ, 0, 0 ;  /* 0x00000000ff0f7431 */ /* 0x000fe200000001ff */
[----:B------:R-:W-:Y:S01]  /*12d0*/  MOV R0, R14 ;  /* 0x0000000e00007202 */ /* 0x000fe20000000f00 */
[----:B------:R-:W-:-:S04]  /*12e0*/  IMAD.MOV.U32 R14, RZ, RZ, R19 ;  /* 0x000000ffff0e7224 */ /* 0x000fc800078e0013 */
[----:B------:R-:W-:Y:S05]  /*12f0*/  RET.REL.NODEC R14 `(_Z8tsp_tprcPfS_lPyl) ;  /* 0xffffffec0e407950 */ /* 0x000fea0003c3ffff */
.L_x_46:
        /* <DEDUP_REMOVED lines=16> */
.L_x_175:


//--------------------- .text._Z9tsp_tpredPfS_lPyll --------------------------
	.section	.text._Z9tsp_tpredPfS_lPyll,"ax",@progbits
	.align	128
        .global         _Z9tsp_tpredPfS_lPyll
        .type           _Z9tsp_tpredPfS_lPyll,@function
        .size           _Z9tsp_tpredPfS_lPyll,(.L_x_178 - _Z9tsp_tpredPfS_lPyll)
        .other          _Z9tsp_tpredPfS_lPyll,@"STO_CUDA_ENTRY STV_DEFAULT"
_Z9tsp_tpredPfS_lPyll:
.text._Z9tsp_tpredPfS_lPyll:
[----:B------:R-:W-:Y:S01]  /*0000*/  LDC R1, c[0x0][0x37c] ;  /* 0x0000df00ff017b82 */ /* 0x000fe20000000800 */
[----:B------:R-:W0:Y:S07]  /*0010*/  S2R R22, SR_TID.X ;  /* 0x0000000000167919 */ /* 0x000e2e0000002100 */
[----:B------:R-:W0:Y:S01]  /*0020*/  S2UR UR4, SR_CTAID.X ;  /* 0x00000000000479c3 */ /* 0x000e220000002500 */
[----:B------:R-:W1:Y:S07]  /*0030*/  LDCU.64 UR16, c[0x0][0x3a0] ;  /* 0x00007400ff1077ac */ /* 0x000e6e0008000a00 */
[----:B------:R-:W0:Y:S02]  /*0040*/  LDC R23, c[0x0][0x360] ;  /* 0x0000d800ff177b82 */ /* 0x000e240000000800 */
[----:B0-----:R-:W-:-:S05]  /*0050*/  IMAD R22, R23, UR4, R22 ;  /* 0x0000000417167c24 */ /* 0x001fca000f8e0216 */
[----:B-1----:R-:W-:-:S04]  /*0060*/  ISETP.GE.U32.AND P0, PT, R22, UR16, PT ;  /* 0x0000001016007c0c */ /* 0x002fc8000bf06070 */
[----:B------:R-:W-:-:S13]  /*0070*/  ISETP.GE.AND.EX P0, PT, RZ, UR17, PT, P0 ;  /* 0x00000011ff007c0c */ /* 0x000fda000bf06300 */
[----:B------:R-:W-:Y:S05]  /*0080*/  @P0 EXIT ;  /* 0x000000000000094d */ /* 0x000fea0003800000 */
[----:B------:R-:W0:Y:S01]  /*0090*/  LDCU.64 UR4, c[0x0][0x3a8] ;  /* 0x00007500ff0477ac */ /* 0x000e220008000a00 */
[----:B------:R-:W1:Y:S01]  /*00a0*/  LDCU.64 UR6, c[0x0][0x390] ;  /* 0x00007200ff0677ac */ /* 0x000e620008000a00 */
[----:B------:R-:W2:Y:S01]  /*00b0*/  LDCU.64 UR18, c[0x0][0x358] ;  /* 0x00006b00ff1277ac */ /* 0x000ea20008000a00 */
[----:B0-----:R-:W-:-:S04]  /*00c0*/  UISETP.GE.U32.AND UP0, UPT, UR4, 0x1, UPT ;  /* 0x000000010400788c */ /* 0x001fc8000bf06070 */
[----:B------:R-:W-:Y:S01]  /*00d0*/  UISETP.GE.AND.EX UP0, UPT, UR5, URZ, UPT, UP0 ;  /* 0x000000ff0500728c */ /* 0x000fe2000bf06300 */
[----:B-1----:R-:W-:Y:S02]  /*00e0*/  IMAD.U32 R6, RZ, RZ, UR6 ;  /* 0x00000006ff067e24 */ /* 0x002fe4000f8e00ff */
[----:B------:R-:W-:-:S06]  /*00f0*/  IMAD.U32 R5, RZ, RZ, UR7 ;  /* 0x00000007ff057e24 */ /* 0x000fcc000f8e00ff */
[----:B--2---:R-:W-:Y:S05]  /*0100*/  BRA.U !UP0, `(.L_x_47) ;  /* 0x0000002508707547 */ /* 0x004fea000b800000 */
[----:B------:R-:W0:Y:S08]  /*0110*/  LDC.64 R12, c[0x0][0x380] ;  /* 0x0000e000ff0c7b82 */ /* 0x000e300000000a00 */
[----:B------:R-:W1:Y:S01]  /*0120*/  LDC.64 R2, c[0x0][0x388] ;  /* 0x0000e200ff027b82 */ /* 0x000e620000000a00 */
[----:B0-----:R-:W-:-:S06]  /*0130*/  IMAD.WIDE R12, R22, 0x4, R12 ;  /* 0x00000004160c7825 */ /* 0x001fcc00078e020c */
[----:B------:R0:W5:Y:S01]  /*0140*/  LDG.E R12, desc[UR18][R12.64] ;  /* 0x000000120c0c7981 */ /* 0x000162000c1e1900 */
[----:B-1----:R-:W-:-:S05]  /*0150*/  IMAD.WIDE R2, R22, 0x4, R2 ;  /* 0x0000000416027825 */ /* 0x002fca00078e0202 */
[----:B------:R0:W5:Y:S01]  /*0160*/  LDG.E R11, desc[UR18][R2.64] ;  /* 0x00000012020b7981 */ /* 0x000162000c1e1900 */
[----:B------:R-:W-:-:S04]  /*0170*/  IADD3 R10, P0, PT, R22, 0x1, RZ ;  /* 0x00000001160a7810 */ /* 0x000fc80007f1e0ff */
[----:B------:R-:W-:-:S04]  /*0180*/  IADD3.X R9, PT, PT, RZ, RZ, RZ, P0, !PT ;  /* 0x000000ffff097210 */ /* 0x000fc800007fe4ff */
[----:B------:R-:W-:-:S04]  /*0190*/  LOP3.LUT R0, R9, UR17, RZ, 0xfc, !PT ;  /* 0x0000001109007c12 */ /* 0x000fc8000f8efcff */
[----:B------:R-:W-:Y:S01]  /*01a0*/  ISETP.NE.U32.AND P0, PT, R0, RZ, PT ;  /* 0x000000ff0000720c */ /* 0x000fe20003f05070 */
[----:B------:R-:W-:-:S12]  /*01b0*/  BSSY.RECONVERGENT B0, `(.L_x_48) ;  /* 0x0000017000007945 */ /* 0x000fd80003800200 */
[----:B0-----:R-:W-:Y:S05]  /*01c0*/  @P0 BRA `(.L_x_49) ;  /* 0x0000000000480947 */ /* 0x001fea0003800000 */
[----:B------:R-:W0:Y:S01]  /*01d0*/  I2F.U32.RP R0, UR16 ;  /* 0x0000001000007d06 */ /* 0x000e220008209000 */
[----:B------:R-:W-:-:S07]  /*01e0*/  ISETP.NE.U32.AND P1, PT, RZ, UR16, PT ;  /* 0x00000010ff007c0c */ /* 0x000fce000bf25070 */
[----:B0-----:R-:W0:Y:S02]  /*01f0*/  MUFU.RCP R0, R0 ;  /* 0x0000000000007308 */ /* 0x001e240000001000 */
[----:B0-----:R-:W-:-:S06]  /*0200*/  VIADD R2, R0, 0xffffffe ;  /* 0x0ffffffe00027836 */ /* 0x001fcc0000000000 */
[----:B------:R0:W1:Y:S02]  /*0210*/  F2I.FTZ.U32.TRUNC.NTZ R3, R2 ;  /* 0x0000000200037305 */ /* 0x000064000021f000 */
[----:B0-----:R-:W-:Y:S02]  /*0220*/  HFMA2 R2, -RZ, RZ, 0, 0 ;  /* 0x00000000ff027431 */ /* 0x001fe400000001ff */
[----:B-1----:R-:W-:-:S04]  /*0230*/  IMAD.MOV R5, RZ, RZ, -R3 ;  /* 0x000000ffff057224 */ /* 0x002fc800078e0a03 */
[----:B------:R-:W-:-:S04]  /*0240*/  IMAD R5, R5, UR16, RZ ;  /* 0x0000001005057c24 */ /* 0x000fc8000f8e02ff */
[----:B------:R-:W-:-:S06]  /*0250*/  IMAD.HI.U32 R3, R3, R5, R2 ;  /* 0x0000000503037227 */ /* 0x000fcc00078e0002 */
[----:B------:R-:W-:-:S04]  /*0260*/  IMAD.HI.U32 R3, R3, R10, RZ ;  /* 0x0000000a03037227 */ /* 0x000fc800078e00ff */
[----:B------:R-:W-:-:S04]  /*0270*/  IMAD.MOV R3, RZ, RZ, -R3 ;  /* 0x000000ffff037224 */ /* 0x000fc800078e0a03 */
[----:B------:R-:W-:-:S05]  /*0280*/  IMAD R3, R3, UR16, R10 ;  /* 0x0000001003037c24 */ /* 0x000fca000f8e020a */
[----:B------:R-:W-:-:S13]  /*0290*/  ISETP.GE.U32.AND P0, PT, R3, UR16, PT ;  /* 0x0000001003007c0c */ /* 0x000fda000bf06070 */
[----:B------:R-:W-:-:S05]  /*02a0*/  @P0 VIADD R3, R3, -UR16 ;  /* 0x8000001003030c36 */ /* 0x000fca0008000000 */
[----:B------:R-:W-:-:S13]  /*02b0*/  ISETP.GE.U32.AND P0, PT, R3, UR16, PT ;  /* 0x0000001003007c0c */ /* 0x000fda000bf06070 */
[----:B------:R-:W-:Y:S02]  /*02c0*/  @P0 IADD3 R3, PT, PT, R3, -UR16, RZ ;  /* 0x8000001003030c10 */ /* 0x000fe4000fffe0ff */
[----:B------:R-:W-:Y:S01]  /*02d0*/  @!P1 LOP3.LUT R3, RZ, UR16, RZ, 0x33, !PT ;  /* 0x00000010ff039c12 */ /* 0x000fe2000f8e33ff */
[----:B------:R-:W-:Y:S06]  /*02e0*/  BRA `(.L_x_50) ;  /* 0x00000000000c7947 */ /* 0x000fec0003800000 */
.L_x_49:
[----:B------:R-:W-:-:S07]  /*02f0*/  MOV R0, 0x310 ;  /* 0x0000031000007802 */ /* 0x000fce0000000f00 */
[----:B-----5:R-:W-:Y:S05]  /*0300*/  CALL.REL.NOINC `($__internal_6_$__cuda_sm20_rem_u64) ;  /* 0x00000028004c7944 */ /* 0x020fea0003c00000 */
[----:B------:R-:W-:-:S07]  /*0310*/  IMAD.MOV.U32 R3, RZ, RZ, R4 ;  /* 0x000000ffff037224 */ /* 0x000fce00078e0004 */
.L_x_50:
[----:B------:R-:W-:Y:S05]  /*0320*/  BSYNC.RECONVERGENT B0 ;  /* 0x0000000000007941 */ /* 0x000fea0003800200 */
.L_x_48:
[----:B------:R-:W0:Y:S01]  /*0330*/  LDCU.128 UR4, c[0x0][0x380] ;  /* 0x00007000ff0477ac */ /* 0x000e220008000c00 */
[--C-:B------:R-:W-:Y:S02]  /*0340*/  SHF.R.S64 R2, RZ, 0x1e, R3.reuse ;  /* 0x0000001eff027819 */ /* 0x100fe40000001003 */
[----:B------:R-:W-:Y:S02]  /*0350*/  SHF.R.S32.HI R3, RZ, 0x1e, R3 ;  /* 0x0000001eff037819 */ /* 0x000fe40000011403 */
[C---:B0-----:R-:W-:Y:S02]  /*0360*/  IADD3 R4, P1, PT, R2.reuse, UR6, RZ ;  /* 0x0000000602047c10 */ /* 0x041fe4000ff3e0ff */
[----:B------:R-:W-:Y:S02]  /*0370*/  IADD3 R2, P0, PT, R2, UR4, RZ ;  /* 0x0000000402027c10 */ /* 0x000fe4000ff1e0ff */
[C---:B------:R-:W-:Y:S02]  /*0380*/  IADD3.X R5, PT, PT, R3.reuse, UR7, RZ, P1, !PT ;  /* 0x0000000703057c10 */ /* 0x040fe40008ffe4ff */
[----:B------:R-:W-:-:S03]  /*0390*/  IADD3.X R3, PT, PT, R3, UR5, RZ, P0, !PT ;  /* 0x0000000503037c10 */ /* 0x000fc600087fe4ff */
[----:B------:R-:W2:Y:S04]  /*03a0*/  LDG.E R8, desc[UR18][R4.64] ;  /* 0x0000001204087981 */ /* 0x000ea8000c1e1900 */
[----:B------:R-:W3:Y:S01]  /*03b0*/  LDG.E R7, desc[UR18][R2.64] ;  /* 0x0000001202077981 */ /* 0x000ee2000c1e1900 */
[----:B------:R-:W-:Y:S01]  /*03c0*/  BSSY.RECONVERGENT B0, `(.L_x_51) ;  /* 0x0000012000007945 */ /* 0x000fe20003800200 */
[----:B--2--5:R-:W-:Y:S01]  /*03d0*/  FADD R6, R11, -R8 ;  /* 0x800000080b067221 */ /* 0x024fe20000000000 */
[----:B---3--:R-:W-:-:S03]  /*03e0*/  FADD R0, R12, -R7 ;  /* 0x800000070c007221 */ /* 0x008fc60000000000 */
[----:B------:R-:W-:-:S04]  /*03f0*/  FMUL R13, R6, R6 ;  /* 0x00000006060d7220 */ /* 0x000fc80000400000 */
[----:B------:R-:W-:-:S04]  /*0400*/  FFMA R14, R0, R0, R13 ;  /* 0x00000000000e7223 */ /* 0x000fc8000000000d */
[----:B------:R-:W-:Y:S01]  /*0410*/  VIADD R0, R14, 0xf3000000 ;  /* 0xf30000000e007836 */ /* 0x000fe20000000000 */
[----:B------:R0:W1:Y:S04]  /*0420*/  MUFU.RSQ R13, R14 ;  /* 0x0000000e000d7308 */ /* 0x0000680000001400 */
[----:B------:R-:W-:-:S13]  /*0430*/  ISETP.GT.U32.AND P0, PT, R0, 0x727fffff, PT ;  /* 0x727fffff0000780c */ /* 0x000fda0003f04070 */
[----:B01----:R-:W-:Y:S05]  /*0440*/  @!P0 BRA `(.L_x_52) ;  /* 0x0000000000148947 */ /* 0x003fea0003800000 */
[----:B------:R-:W-:Y:S01]  /*0450*/  BSSY.RECONVERGENT B1, `(.L_x_53) ;  /* 0x0000003000017945 */ /* 0x000fe20003800200 */
[----:B------:R-:W-:-:S07]  /*0460*/  MOV R0, 0x480 ;  /* 0x0000048000007802 */ /* 0x000fce0000000f00 */
[----:B------:R-:W-:Y:S05]  /*0470*/  CALL.REL.NOINC `($__internal_7_$__cuda_sm20_sqrt_rn_f32_slowpath) ;  /* 0x0000002800ec7944 */ /* 0x000fea0003c00000 */
[----:B------:R-:W-:Y:S05]  /*0480*/  BSYNC.RECONVERGENT B1 ;  /* 0x0000000000017941 */ /* 0x000fea0003800200 */
.L_x_53:
[----:B------:R-:W-:Y:S05]  /*0490*/  BRA `(.L_x_54) ;  /* 0x0000000000107947 */ /* 0x000fea0003800000 */
.L_x_52:
[----:B------:R-:W-:Y:S01]  /*04a0*/  FMUL.FTZ R29, R14, R13 ;  /* 0x0000000d0e1d7220 */ /* 0x000fe20000410000 */
[----:B------:R-:W-:-:S03]  /*04b0*/  FMUL.FTZ R2, R13, 0.5 ;  /* 0x3f0000000d027820 */ /* 0x000fc60000410000 */
[----:B------:R-:W-:-:S04]  /*04c0*/  FFMA R0, -R29, R29, R14 ;  /* 0x0000001d1d007223 */ /* 0x000fc8000000010e */
[----:B------:R-:W-:-:S07]  /*04d0*/  FFMA R29, R0, R2, R29 ;  /* 0x00000002001d7223 */ /* 0x000fce000000001d */
.L_x_54:
[----:B------:R-:W-:Y:S05]  /*04e0*/  BSYNC.RECONVERGENT B0 ;  /* 0x0000000000007941 */ /* 0x000fea0003800200 */
.L_x_51:
[----:B------:R-:W0:Y:S01]  /*04f0*/  LDCU.128 UR12, c[0x0][0x3a0] ;  /* 0x00007400ff0c77ac */ /* 0x000e220008000c00 */
[----:B------:R-:W-:Y:S01]  /*0500*/  MOV R23, RZ ;  /* 0x000000ff00177202 */ /* 0x000fe20000000f00 */
[----:B------:R1:W2:Y:S01]  /*0510*/  F2I.S64.TRUNC R20, R29 ;  /* 0x0000001d00147311 */ /* 0x0002a2000020d900 */
[C---:B------:R-:W-:Y:S01]  /*0520*/  IADD3 R18, P0, PT, R22.reuse, -0x1, RZ ;  /* 0xffffffff16127810 */ /* 0x040fe20007f1e0ff */
[----:B------:R-:W-:Y:S01]  /*0530*/  UMOV UR4, URZ ;  /* 0x000000ff00047c82 */ /* 0x000fe20008000000 */
[----:B------:R-:W3:Y:S01]  /*0540*/  LDCU.64 UR6, c[0x0][0x390] ;  /* 0x00007200ff0677ac */ /* 0x000ee20008000a00 */
[----:B------:R-:W-:Y:S01]  /*0550*/  IMAD.WIDE.U32 R2, R22, R22, R22 ;  /* 0x0000001616027225 */ /* 0x000fe200078e0016 */
[----:B------:R-:W4:Y:S03]  /*0560*/  LDCU.64 UR20, c[0x0][0x3a0] ;  /* 0x00007400ff1477ac */ /* 0x000f260008000a00 */
[----:B------:R-:W-:-:S02]  /*0570*/  VIADD R3, R3, UR4 ;  /* 0x0000000403037c36 */ /* 0x000fc40008000000 */
[----:B------:R-:W-:Y:S01]  /*0580*/  IMAD.X R19, RZ, RZ, -0x1, P0 ;  /* 0xffffffffff137424 */ /* 0x000fe200000e06ff */
[----:B------:R-:W-:Y:S01]  /*0590*/  UMOV UR4, URZ ;  /* 0x000000ff00047c82 */ /* 0x000fe20008000000 */
[----:B------:R-:W-:Y:S01]  /*05a0*/  UMOV UR5, URZ ;  /* 0x000000ff00057c82 */ /* 0x000fe20008000000 */
[--C-:B------:R-:W-:Y:S02]  /*05b0*/  SHF.R.U64 R2, R2, 0x1, R3.reuse ;  /* 0x0000000102027819 */ /* 0x100fe40000001203 */
[----:B------:R-:W-:Y:S01]  /*05c0*/  SHF.R.U32.HI R0, RZ, 0x1, R3 ;  /* 0x00000001ff007819 */ /* 0x000fe20000011603 */
[----:B0-----:R-:W-:Y:S01]  /*05d0*/  UIADD3 UR10, UP0, UPT, UR12, -0x1, URZ ;  /* 0xffffffff0c0a7890 */ /* 0x001fe2000ff1e0ff */
[----:B------:R-:W-:Y:S02]  /*05e0*/  LOP3.LUT R16, RZ, R2, RZ, 0x33, !PT ;  /* 0x00000002ff107212 */ /* 0x000fe400078e33ff */
[----:B------:R-:W-:Y:S01]  /*05f0*/  LOP3.LUT R17, RZ, R0, RZ, 0x33, !PT ;  /* 0x00000000ff117212 */ /* 0x000fe200078e33ff */
[----:B------:R-:W-:Y:S01]  /*0600*/  UIADD3.X UR11, UPT, UPT, UR13, -0x1, URZ, UP0, !UPT ;  /* 0xffffffff0d0b7890 */ /* 0x000fe200087fe4ff */
[----:B---3--:R-:W-:Y:S01]  /*0610*/  MOV R6, UR6 ;  /* 0x0000000600067c02 */ /* 0x008fe20008000f00 */
[----:B------:R-:W-:Y:S01]  /*0620*/  UISETP.NE.U32.AND UP0, UPT, UR14, 0x1, UPT ;  /* 0x000000010e00788c */ /* 0x000fe2000bf05070 */
[----:B------:R-:W-:-:S02]  /*0630*/  IMAD.U32 R5, RZ, RZ, UR7 ;  /* 0x00000007ff057e24 */ /* 0x000fc4000f8e00ff */
[----:B------:R-:W-:Y:S01]  /*0640*/  IMAD.WIDE.U32 R16, R22, UR10, R16 ;  /* 0x0000000a16107c25 */ /* 0x000fe2000f8e0010 */
[----:B------:R-:W-:-:S03]  /*0650*/  UISETP.NE.AND.EX UP0, UPT, UR15, URZ, UPT, UP0 ;  /* 0x000000ff0f00728c */ /* 0x000fc6000bf05300 */
[----:B------:R-:W-:-:S04]  /*0660*/  IMAD R3, R22, UR11, RZ ;  /* 0x0000000b16037c24 */ /* 0x000fc8000f8e02ff */
[----:B------:R-:W-:Y:S02]  /*0670*/  IMAD.IADD R4, R17, 0x1, R3 ;  /* 0x0000000111047824 */ /* 0x000fe400078e0203 */
[----:B-12-4-:R-:W-:Y:S05]  /*0680*/  BRA.U !UP0, `(.L_x_55) ;  /* 0x00000015085c7547 */ /* 0x016fea000b800000 */
[----:B------:R-:W-:Y:S01]  /*0690*/  IADD3 R3, P0, PT, R22, 0x2, RZ ;  /* 0x0000000216037810 */ /* 0x000fe20007f1e0ff */
[----:B------:R-:W-:Y:S01]  /*06a0*/  ULOP3.LUT UR4, UR14, 0xfffffffe, URZ, 0xc0, !UPT ;  /* 0xfffffffe0e047892 */ /* 0x000fe2000f8ec0ff */
[----:B------:R-:W-:Y:S01]  /*06b0*/  MOV R6, UR6 ;  /* 0x0000000600067c02 */ /* 0x000fe20008000f00 */
[----:B------:R-:W-:Y:S01]  /*06c0*/  ULOP3.LUT UR5, UR15, 0x7fffffff, URZ, 0xc0, !UPT ;  /* 0x7fffffff0f057892 */ /* 0x000fe2000f8ec0ff */
[----:B------:R-:W-:Y:S01]  /*06d0*/  IMAD.U32 R5, RZ, RZ, UR7 ;  /* 0x00000007ff057e24 */ /* 0x000fe2000f8e00ff */
[----:B------:R-:W0:Y:S01]  /*06e0*/  LDCU UR22, c[0x0][0x3a4] ;  /* 0x00007480ff1677ac */ /* 0x000e220008000800 */
[----:B------:R-:W-:Y:S01]  /*06f0*/  IMAD.X R2, RZ, RZ, RZ, P0 ;  /* 0x000000ffff027224 */ /* 0x000fe200000e06ff */
[----:B------:R-:W1:Y:S01]  /*0700*/  LDCU UR23, c[0x0][0x3a0] ;  /* 0x00007400ff1777ac */ /* 0x000e620008000800 */
[----:B------:R-:W2:Y:S01]  /*0710*/  LDCU.64 UR12, c[0x0][0x390] ;  /* 0x00007200ff0c77ac */ /* 0x000ea20008000a00 */
[----:B------:R-:W3:Y:S01]  /*0720*/  LDCU.128 UR24, c[0x0][0x380] ;  /* 0x00007000ff1877ac */ /* 0x000ee20008000c00 */
[----:B------:R-:W-:Y:S01]  /*0730*/  UMOV UR8, UR4 ;  /* 0x0000000400087c82 */ /* 0x000fe20008000000 */
[----:B------:R-:W-:-:S05]  /*0740*/  UMOV UR9, UR5 ;  /* 0x0000000500097c82 */ /* 0x000fca0008000000 */
.L_x_91:
[----:B------:R-:W-:Y:S01]  /*0750*/  IADD3 R33, P0, PT, R3, -0x1, RZ ;  /* 0xffffffff03217810 */ /* 0x000fe20007f1e0ff */
[----:B------:R-:W-:Y:S01]  /*0760*/  UIADD3 UR8, UP0, UPT, UR8, -0x2, URZ ;  /* 0xfffffffe08087890 */ /* 0x000fe2000ff1e0ff */
[----:B------:R-:W-:Y:S02]  /*0770*/  BSSY.RECONVERGENT B0, `(.L_x_56) ;  /* 0x000001f000007945 */ /* 0x000fe40003800200 */
[----:B------:R-:W-:Y:S01]  /*0780*/  IADD3.X R0, PT, PT, R2, -0x1, RZ, P0, !PT ;  /* 0xffffffff02007810 */ /* 0x000fe200007fe4ff */
[----:B------:R-:W-:Y:S02]  /*0790*/  UIADD3.X UR9, UPT, UPT, UR9, -0x1, URZ, UP0, !UPT ;  /* 0xffffffff09097890 */ /* 0x000fe400087fe4ff */
[----:B------:R-:W-:Y:S01]  /*07a0*/  UISETP.NE.U32.AND UP0, UPT, UR8, URZ, UPT ;  /* 0x000000ff0800728c */ /* 0x000fe2000bf05070 */
[----:B0-----:R-:W-:-:S03]  /*07b0*/  LOP3.LUT R14, R0, UR22, RZ, 0xfc, !PT ;  /* 0x00000016000e7c12 */ /* 0x001fc6000f8efcff */
[----:B------:R-:W-:Y:S01]  /*07c0*/  UISETP.NE.AND.EX UP0, UPT, UR9, URZ, UPT, UP0 ;  /* 0x000000ff0900728c */ /* 0x000fe2000bf05300 */
[----:B------:R-:W-:-:S13]  /*07d0*/  ISETP.NE.U32.AND P0, PT, R14, RZ, PT ;  /* 0x000000ff0e00720c */ /* 0x000fda0003f05070 */
[----:B------:R-:W-:Y:S05]  /*07e0*/  @P0 BRA `(.L_x_57) ;  /* 0x00000000004c0947 */ /* 0x000fea0003800000 */
[----:B-1----:R-:W0:Y:S01]  /*07f0*/  I2F.U32.RP R14, UR23 ;  /* 0x00000017000e7d06 */ /* 0x002e220008209000 */
[----:B------:R-:W-:Y:S01]  /*0800*/  ISETP.NE.U32.AND P1, PT, RZ, UR23, PT ;  /* 0x00000017ff007c0c */ /* 0x000fe2000bf25070 */
[----:B------:R-:W-:-:S06]  /*0810*/  HFMA2 R37, -RZ, RZ, 0, 0 ;  /* 0x00000000ff257431 */ /* 0x000fcc00000001ff */
        /* <DEDUP_REMOVED lines=16> */
.L_x_57:
[----:B------:R-:W-:-:S07]  /*0920*/  MOV R14, 0x940 ;  /* 0x00000940000e7802 */ /* 0x000fce0000000f00 */
[----:B-123--:R-:W-:Y:S05]  /*0930*/  CALL.REL.NOINC `($__internal_5_$__cuda_sm20_rem_s64) ;  /* 0x0000001c00887944 */ /* 0x00efea0003c00000 */
[----:B------:R-:W-:Y:S02]  /*0940*/  IMAD.MOV.U32 R36, RZ, RZ, R27 ;  /* 0x000000ffff247224 */ /* 0x000fe400078e001b */
[----:B------:R-:W-:-:S07]  /*0950*/  IMAD.MOV.U32 R37, RZ, RZ, R0 ;  /* 0x000000ffff257224 */ /* 0x000fce00078e0000 */
.L_x_58:
[----:B--23--:R-:W-:Y:S05]  /*0960*/  BSYNC.RECONVERGENT B0 ;  /* 0x0000000000007941 */ /* 0x00cfea0003800200 */
.L_x_56:
[--C-:B------:R-:W-:Y:S02]  /*0970*/  SHF.R.S64 R26, RZ, 0x1e, R36.reuse ;  /* 0x0000001eff1a7819 */ /* 0x100fe40000001024 */
[----:B------:R-:W-:Y:S02]  /*0980*/  SHF.R.S32.HI R0, RZ, 0x1e, R36 ;  /* 0x0000001eff007819 */ /* 0x000fe40000011424 */
[C---:B------:R-:W-:Y:S02]  /*0990*/  IADD3 R28, P1, PT, R26.reuse, UR26, RZ ;  /* 0x0000001a1a1c7c10 */ /* 0x040fe4000ff3e0ff */
[----:B------:R-:W-:Y:S02]  /*09a0*/  IADD3 R26, P0, PT, R26, UR24, RZ ;  /* 0x000000181a1a7c10 */ /* 0x000fe4000ff1e0ff */
[C---:B------:R-:W-:Y:S02]  /*09b0*/  IADD3.X R29, PT, PT, R0.reuse, UR27, RZ, P1, !PT ;  /* 0x0000001b001d7c10 */ /* 0x040fe40008ffe4ff */
[----:B------:R-:W-:-:S03]  /*09c0*/  IADD3.X R27, PT, PT, R0, UR25, RZ, P0, !PT ;  /* 0x00000019001b7c10 */ /* 0x000fc600087fe4ff */
[----:B------:R-:W2:Y:S04]  /*09d0*/  LDG.E R24, desc[UR18][R28.64] ;  /* 0x000000121c187981 */ /* 0x000ea8000c1e1900 */
[----:B------:R-:W3:Y:S01]  /*09e0*/  LDG.E R25, desc[UR18][R26.64] ;  /* 0x000000121a197981 */ /* 0x000ee2000c1e1900 */
[----:B------:R-:W-:Y:S01]  /*09f0*/  BSSY.RECONVERGENT B0, `(.L_x_59) ;  /* 0x0000011000007945 */ /* 0x000fe20003800200 */
[----:B--2---:R-:W-:Y:S01]  /*0a00*/  FADD R14, R11, -R24 ;  /* 0x800000180b0e7221 */ /* 0x004fe20000000000 */
[----:B---3--:R-:W-:-:S03]  /*0a10*/  FADD R0, R12, -R25 ;  /* 0x800000190c007221 */ /* 0x008fc60000000000 */
[----:B------:R-:W-:-:S04]  /*0a20*/  FMUL R31, R14, R14 ;  /* 0x0000000e0e1f7220 */ /* 0x000fc80000400000 */
[----:B------:R-:W-:-:S04]  /*0a30*/  FFMA R14, R0, R0, R31 ;  /* 0x00000000000e7223 */ /* 0x000fc8000000001f */
[----:B------:R0:W1:Y:S01]  /*0a40*/  MUFU.RSQ R31, R14 ;  /* 0x0000000e001f7308 */ /* 0x0000620000001400 */
[----:B------:R-:W-:-:S04]  /*0a50*/  IADD3 R0, PT, PT, R14, -0xd000000, RZ ;  /* 0xf30000000e007810 */ /* 0x000fc80007ffe0ff */
[----:B------:R-:W-:-:S13]  /*0a60*/  ISETP.GT.U32.AND P0, PT, R0, 0x727fffff, PT ;  /* 0x727fffff0000780c */ /* 0x000fda0003f04070 */
[----:B01----:R-:W-:Y:S05]  /*0a70*/  @!P0 BRA `(.L_x_60) ;  /* 0x0000000000108947 */ /* 0x003fea0003800000 */
[----:B------:R-:W-:-:S07]  /*0a80*/  MOV R0, 0xaa0 ;  /* 0x00000aa000007802 */ /* 0x000fce0000000f00 */
[----:B------:R-:W-:Y:S05]  /*0a90*/  CALL.REL.NOINC `($__internal_7_$__cuda_sm20_sqrt_rn_f32_slowpath) ;  /* 0x0000002400647944 */ /* 0x000fea0003c00000 */
[----:B------:R-:W-:Y:S01]  /*0aa0*/  IMAD.MOV.U32 R30, RZ, RZ, R29 ;  /* 0x000000ffff1e7224 */ /* 0x000fe200078e001d */
[----:B------:R-:W-:Y:S06]  /*0ab0*/  BRA `(.L_x_61) ;  /* 0x0000000000107947 */ /* 0x000fec0003800000 */
.L_x_60:
[----:B------:R-:W-:Y:S01]  /*0ac0*/  FMUL.FTZ R30, R14, R31 ;  /* 0x0000001f0e1e7220 */ /* 0x000fe20000410000 */
[----:B------:R-:W-:-:S03]  /*0ad0*/  FMUL.FTZ R0, R31, 0.5 ;  /* 0x3f0000001f007820 */ /* 0x000fc60000410000 */
[----:B------:R-:W-:-:S04]  /*0ae0*/  FFMA R27, -R30, R30, R14 ;  /* 0x0000001e1e1b7223 */ /* 0x000fc8000000010e */
[----:B------:R-:W-:-:S07]  /*0af0*/  FFMA R30, R27, R0, R30 ;  /* 0x000000001b1e7223 */ /* 0x000fce000000001e */
.L_x_61:
[----:B------:R-:W-:Y:S05]  /*0b00*/  BSYNC.RECONVERGENT B0 ;  /* 0x0000000000007941 */ /* 0x000fea0003800200 */
.L_x_59:
[----:B------:R-:W-:Y:S01]  /*0b10*/  IADD3 R33, P0, PT, R36, 0x1, RZ ;  /* 0x0000000124217810 */ /* 0x000fe20007f1e0ff */
[----:B------:R-:W-:Y:S04]  /*0b20*/  BSSY.RECONVERGENT B0, `(.L_x_62) ;  /* 0x000001a000007945 */ /* 0x000fe80003800200 */
[----:B------:R-:W-:-:S05]  /*0b30*/  IMAD.X R0, RZ, RZ, R37, P0 ;  /* 0x000000ffff007224 */ /* 0x000fca00000e0625 */
[----:B------:R-:W-:-:S04]  /*0b40*/  LOP3.LUT R14, R0, UR22, RZ, 0xfc, !PT ;  /* 0x00000016000e7c12 */ /* 0x000fc8000f8efcff */
[----:B------:R-:W-:-:S13]  /*0b50*/  ISETP.NE.U32.AND P0, PT, R14, RZ, PT ;  /* 0x000000ff0e00720c */ /* 0x000fda0003f05070 */
[----:B------:R-:W-:Y:S05]  /*0b60*/  @P0 BRA `(.L_x_63) ;  /* 0x0000000000480947 */ /* 0x000fea0003800000 */
[----:B------:R-:W0:Y:S01]  /*0b70*/  I2F.U32.RP R14, UR23 ;  /* 0x00000017000e7d06 */ /* 0x000e220008209000 */
        /* <DEDUP_REMOVED lines=17> */
.L_x_63:
[----:B------:R-:W-:-:S07]  /*0c90*/  MOV R14, 0xcb0 ;  /* 0x00000cb0000e7802 */ /* 0x000fce0000000f00 */
[----:B------:R-:W-:Y:S05]  /*0ca0*/  CALL.REL.NOINC `($__internal_5_$__cuda_sm20_rem_s64) ;  /* 0x0000001800ac7944 */ /* 0x000fea0003c00000 */
[----:B------:R-:W-:-:S07]  /*0cb0*/  MOV R33, R27 ;  /* 0x0000001b00217202 */ /* 0x000fce0000000f00 */
.L_x_64:
[----:B------:R-:W-:Y:S05]  /*0cc0*/  BSYNC.RECONVERGENT B0 ;  /* 0x0000000000007941 */ /* 0x000fea0003800200 */
.L_x_62:
        /* <DEDUP_REMOVED lines=13> */
[----:B------:R-:W-:Y:S01]  /*0da0*/  VIADD R0, R28, 0xf3000000 ;  /* 0xf30000001c007836 */ /* 0x000fe20000000000 */
[----:B------:R0:W1:Y:S04]  /*0db0*/  MUFU.RSQ R35, R28 ;  /* 0x0000001c00237308 */ /* 0x0000680000001400 */
[----:B------:R-:W-:-:S13]  /*0dc0*/  ISETP.GT.U32.AND P0, PT, R0, 0x727fffff, PT ;  /* 0x727fffff0000780c */ /* 0x000fda0003f04070 */
[----:B01----:R-:W-:Y:S05]  /*0dd0*/  @!P0 BRA `(.L_x_66) ;  /* 0x0000000000108947 */ /* 0x003fea0003800000 */
[----:B------:R-:W-:Y:S01]  /*0de0*/  IMAD.MOV.U32 R14, RZ, RZ, R28 ;  /* 0x000000ffff0e7224 */ /* 0x000fe200078e001c */
[----:B------:R-:W-:-:S07]  /*0df0*/  MOV R0, 0xe10 ;  /* 0x00000e1000007802 */ /* 0x000fce0000000f00 */
[----:B------:R-:W-:Y:S05]  /*0e00*/  CALL.REL.NOINC `($__internal_7_$__cuda_sm20_sqrt_rn_f32_slowpath) ;  /* 0x0000002000887944 */ /* 0x000fea0003c00000 */
[----:B------:R-:W-:Y:S05]  /*0e10*/  BRA `(.L_x_67) ;  /* 0x0000000000107947 */ /* 0x000fea0003800000 */
.L_x_66:
[----:B------:R-:W-:Y:S01]  /*0e20*/  FMUL.FTZ R29, R28, R35 ;  /* 0x000000231c1d7220 */ /* 0x000fe20000410000 */
[----:B------:R-:W-:-:S03]  /*0e30*/  FMUL.FTZ R14, R35, 0.5 ;  /* 0x3f000000230e7820 */ /* 0x000fc60000410000 */
[----:B------:R-:W-:-:S04]  /*0e40*/  FFMA R0, -R29, R29, R28 ;  /* 0x0000001d1d007223 */ /* 0x000fc8000000011c */
[----:B------:R-:W-:-:S07]  /*0e50*/  FFMA R29, R0, R14, R29 ;  /* 0x0000000e001d7223 */ /* 0x000fce000000001d */
.L_x_67:
[----:B------:R-:W-:Y:S05]  /*0e60*/  BSYNC.RECONVERGENT B0 ;  /* 0x0000000000007941 */ /* 0x000fea0003800200 */
.L_x_65:
        /* <DEDUP_REMOVED lines=12> */
[----:B--2---:R-:W-:Y:S05]  /*0f30*/  CALL.REL.NOINC `($__internal_7_$__cuda_sm20_sqrt_rn_f32_slowpath) ;  /* 0x00000020003c7944 */ /* 0x004fea0003c00000 */
[----:B------:R-:W-:Y:S01]  /*0f40*/  IMAD.MOV.U32 R27, RZ, RZ, R29 ;  /* 0x000000ffff1b7224 */ /* 0x000fe200078e001d */
[----:B------:R-:W-:Y:S06]  /*0f50*/  BRA `(.L_x_70) ;  /* 0x0000000000107947 */ /* 0x000fec0003800000 */
.L_x_69:
[----:B--2---:R-:W-:Y:S01]  /*0f60*/  FMUL.FTZ R27, R26, R31 ;  /* 0x0000001f1a1b7220 */ /* 0x004fe20000410000 */
[----:B------:R-:W-:-:S03]  /*0f70*/  FMUL.FTZ R14, R31, 0.5 ;  /* 0x3f0000001f0e7820 */ /* 0x000fc60000410000 */
[----:B------:R-:W-:-:S04]  /*0f80*/  FFMA R0, -R27, R27, R26 ;  /* 0x0000001b1b007223 */ /* 0x000fc8000000011a */
[----:B------:R-:W-:-:S07]  /*0f90*/  FFMA R27, R0, R14, R27 ;  /* 0x0000000e001b7223 */ /* 0x000fce000000001b */
.L_x_70:
[----:B------:R-:W-:Y:S05]  /*0fa0*/  BSYNC.RECONVERGENT B0 ;  /* 0x0000000000007941 */ /* 0x000fea0003800200 */
.L_x_68:
[----:B------:R-:W0:Y:S01]  /*0fb0*/  F2I.S64.TRUNC R30, R30 ;  /* 0x0000001e001e7311 */ /* 0x000e22000020d900 */
[----:B------:R-:W-:Y:S01]  /*0fc0*/  LOP3.LUT R0, R2, UR22, RZ, 0xfc, !PT ;  /* 0x0000001602007c12 */ /* 0x000fe2000f8efcff */
[----:B------:R-:W-:Y:S06]  /*0fd0*/  BSSY.RECONVERGENT B0, `(.L_x_71) ;  /* 0x000001e000007945 */ /* 0x000fec0003800200 */
[----:B------:R-:W1:Y:S01]  /*0fe0*/  F2I.S64.TRUNC R26, R27 ;  /* 0x0000001b001a7311 */ /* 0x000e62000020d900 */
[----:B0-----:R-:W-:-:S04]  /*0ff0*/  IADD3 R29, P0, P1, R24, UR12, R30 ;  /* 0x0000000c181d7c10 */ /* 0x001fc8000f91e01e */
[----:B------:R-:W-:Y:S02]  /*1000*/  IADD3.X R25, PT, PT, R25, UR13, R31, P0, P1 ;  /* 0x0000000d19197c10 */ /* 0x000fe400087e241f */
[----:B-1----:R-:W-:-:S04]  /*1010*/  IADD3 R29, P0, P1, R29, -R20, -R26 ;  /* 0x800000141d1d7210 */ /* 0x002fc8000791e81a */
[----:B------:R-:W-:Y:S02]  /*1020*/  IADD3.X R26, PT, PT, R25, ~R21, ~R27, P0, P1 ;  /* 0x80000015191a7210 */ /* 0x000fe400007e2c1b */
[----:B------:R-:W-:Y:S02]  /*1030*/  ISETP.GE.U32.AND P0, PT, R29, R6, PT ;  /* 0x000000061d00720c */ /* 0x000fe40003f06070 */
[----:B------:R-:W-:Y:S02]  /*1040*/  ISETP.NE.U32.AND P1, PT, R0, RZ, PT ;  /* 0x000000ff0000720c */ /* 0x000fe40003f25070 */
[----:B------:R-:W-:-:S13]  /*1050*/  ISETP.GE.AND.EX P0, PT, R26, R5, PT, P0 ;  /* 0x000000051a00720c */ /* 0x000fda0003f06300 */
[----:B------:R-:W-:Y:S05]  /*1060*/  @P0 BRA `(.L_x_72) ;  /* 0x0000000000500947 */ /* 0x000fea0003800000 */
[----:B------:R-:W-:-:S04]  /*1070*/  ISETP.GT.U32.AND P0, PT, R36, R22, PT ;  /* 0x000000162400720c */ /* 0x000fc80003f04070 */
[----:B------:R-:W-:-:S13]  /*1080*/  ISETP.GT.U32.AND.EX P0, PT, R37, RZ, PT, P0 ;  /* 0x000000ff2500720c */ /* 0x000fda0003f04100 */
[----:B------:R-:W-:Y:S01]  /*1090*/  @P0 IADD3 R13, P2, PT, R36, R16, RZ ;  /* 0x00000010240d0210 */ /* 0x000fe20007f5e0ff */
[----:B------:R-:W-:Y:S01]  /*10a0*/  @P0 IMAD.MOV.U32 R5, RZ, RZ, R26 ;  /* 0x000000ffff050224 */ /* 0x000fe200078e001a */
[----:B------:R-:W-:-:S03]  /*10b0*/  @P0 MOV R6, R29 ;  /* 0x0000001d00060202 */ /* 0x000fc60000000f00 */
[----:B------:R-:W-:Y:S01]  /*10c0*/  @P0 IMAD.X R15, R37, 0x1, R4, P2 ;  /* 0x00000001250f0824 */ /* 0x000fe200010e0604 */
[----:B------:R-:W-:Y:S07]  /*10d0*/  @P0 BRA `(.L_x_72) ;  /* 0x0000000000340947 */ /* 0x000fee0003800000 */
[-C--:B------:R-:W-:Y:S02]  /*10e0*/  IMAD R5, R37, R36.reuse, RZ ;  /* 0x0000002425057224 */ /* 0x080fe400078e02ff */
[----:B------:R-:W-:-:S04]  /*10f0*/  IMAD.WIDE.U32 R24, R36, R36, R36 ;  /* 0x0000002424187225 */ /* 0x000fc800078e0024 */
[C---:B------:R-:W-:Y:S02]  /*1100*/  IMAD R5, R36.reuse, R37, R5 ;  /* 0x0000002524057224 */ /* 0x040fe400078e0205 */
[----:B------:R-:W-:-:S03]  /*1110*/  IMAD.WIDE.U32 R14, R36, UR10, R18 ;  /* 0x0000000a240e7c25 */ /* 0x000fc6000f8e0012 */
[----:B------:R-:W-:Y:S01]  /*1120*/  IADD3 R5, PT, PT, R25, R5, RZ ;  /* 0x0000000519057210 */ /* 0x000fe20007ffe0ff */
[----:B------:R-:W-:Y:S02]  /*1130*/  IMAD R25, R37, UR10, RZ ;  /* 0x0000000a25197c24 */ /* 0x000fe4000f8e02ff */
[----:B------:R-:W-:Y:S01]  /*1140*/  IMAD.MOV.U32 R6, RZ, RZ, R29 ;  /* 0x000000ffff067224 */ /* 0x000fe200078e001d */
[----:B------:R-:W-:Y:S01]  /*1150*/  SHF.R.U64 R13, R24, 0x1, R5 ;  /* 0x00000001180d7819 */ /* 0x000fe20000001205 */
[----:B------:R-:W-:-:S03]  /*1160*/  IMAD R25, R36, UR11, R25 ;  /* 0x0000000b24197c24 */ /* 0x000fc6000f8e0219 */
[----:B------:R-:W-:Y:S02]  /*1170*/  IADD3 R13, P0, PT, -R13, R14, RZ ;  /* 0x0000000e0d0d7210 */ /* 0x000fe40007f1e1ff */
[----:B------:R-:W-:Y:S01]  /*1180*/  SHF.R.U32.HI R14, RZ, 0x1, R5 ;  /* 0x00000001ff0e7819 */ /* 0x000fe20000011605 */
[----:B------:R-:W-:-:S03]  /*1190*/  IMAD.MOV.U32 R5, RZ, RZ, R26 ;  /* 0x000000ffff057224 */ /* 0x000fc600078e001a */
[----:B------:R-:W-:-:S07]  /*11a0*/  IADD3.X R15, PT, PT, ~R14, R15, R25, P0, !PT ;  /* 0x0000000f0e0f7210 */ /* 0x000fce00007fe519 */
.L_x_72:
[----:B------:R-:W-:Y:S05]  /*11b0*/  BSYNC.RECONVERGENT B0 ;  /* 0x0000000000007941 */ /* 0x000fea0003800200 */
.L_x_71:
[----:B------:R-:W-:Y:S04]  /*11c0*/  BSSY.RECONVERGENT B0, `(.L_x_73) ;  /* 0x000001b000007945 */ /* 0x000fe80003800200 */
[----:B------:R-:W-:Y:S05]  /*11d0*/  @P1 BRA `(.L_x_74) ;  /* 0x00000000004c1947 */ /* 0x000fea0003800000 */
[----:B------:R-:W0:Y:S01]  /*11e0*/  I2F.U32.RP R14, UR23 ;  /* 0x00000017000e7d06 */ /* 0x000e220008209000 */
[----:B------:R-:W-:Y:S01]  /*11f0*/  IMAD.MOV.U32 R24, RZ, RZ, RZ ;  /* 0x000000ffff187224 */ /* 0x000fe200078e00ff */
[----:B------:R-:W-:-:S06]  /*1200*/  ISETP.NE.U32.AND P1, PT, RZ, UR23, PT ;  /* 0x00000017ff007c0c */ /* 0x000fcc000bf25070 */
[----:B0-----:R-:W0:Y:S02]  /*1210*/  MUFU.RCP R14, R14 ;  /* 0x0000000e000e7308 */ /* 0x001e240000001000 */
[----:B0-----:R-:W-:-:S06]  /*1220*/  IADD3 R25, PT, PT, R14, 0xffffffe, RZ ;  /* 0x0ffffffe0e197810 */ /* 0x001fcc0007ffe0ff */
[----:B------:R-:W0:Y:S02]  /*1230*/  F2I.FTZ.U32.TRUNC.NTZ R25, R25 ;  /* 0x0000001900197305 */ /* 0x000e24000021f000 */
[----:B0-----:R-:W-:-:S04]  /*1240*/  IMAD.MOV R27, RZ, RZ, -R25 ;  /* 0x000000ffff1b7224 */ /* 0x001fc800078e0a19 */
[----:B------:R-:W-:-:S04]  /*1250*/  IMAD R27, R27, UR23, RZ ;  /* 0x000000171b1b7c24 */ /* 0x000fc8000f8e02ff */
[----:B------:R-:W-:-:S04]  /*1260*/  IMAD.HI.U32 R0, R25, R27, R24 ;  /* 0x0000001b19007227 */ /* 0x000fc800078e0018 */
[----:B------:R-:W-:Y:S02]  /*1270*/  HFMA2 R25, -RZ, RZ, 0, 0 ;  /* 0x00000000ff197431 */ /* 0x000fe400000001ff */
        /* <DEDUP_REMOVED lines=9> */
.L_x_74:
[----:B------:R-:W-:Y:S01]  /*1310*/  IMAD.MOV.U32 R33, RZ, RZ, R3 ;  /* 0x000000ffff217224 */ /* 0x000fe200078e0003 */
[----:B------:R-:W-:Y:S01]  /*1320*/  MOV R14, 0x1350 ;  /* 0x00001350000e7802 */ /* 0x000fe20000000f00 */
[----:B------:R-:W-:-:S07]  /*1330*/  IMAD.MOV.U32 R0, RZ, RZ, R2 ;  /* 0x000000ffff007224 */ /* 0x000fce00078e0002 */
[----:B------:R-:W-:Y:S05]  /*1340*/  CALL.REL.NOINC `($__internal_5_$__cuda_sm20_rem_s64) ;  /* 0x0000001400047944 */ /* 0x000fea0003c00000 */
[----:B------:R-:W-:Y:S01]  /*1350*/  MOV R24, R27 ;  /* 0x0000001b00187202 */ /* 0x000fe20000000f00 */
[----:B------:R-:W-:-:S07]  /*1360*/  IMAD.MOV.U32 R25, RZ, RZ, R0 ;  /* 0x000000ffff197224 */ /* 0x000fce00078e0000 */
.L_x_75:
[----:B------:R-:W-:Y:S05]  /*1370*/  BSYNC.RECONVERGENT B0 ;  /* 0x0000000000007941 */ /* 0x000fea0003800200 */
.L_x_73:
        /* <DEDUP_REMOVED lines=17> */
[----:B------:R-:W-:-:S07]  /*1490*/  MOV R0, 0x14b0 ;  /* 0x000014b000007802 */ /* 0x000fce0000000f00 */
[----:B------:R-:W-:Y:S05]  /*14a0*/  CALL.REL.NOINC `($__internal_7_$__cuda_sm20_sqrt_rn_f32_slowpath) ;  /* 0x0000001800e07944 */ /* 0x000fea0003c00000 */
[----:B------:R-:W-:Y:S01]  /*14b0*/  MOV R32, R29 ;  /* 0x0000001d00207202 */ /* 0x000fe20000000f00 */
[----:B------:R-:W-:Y:S06]  /*14c0*/  BRA `(.L_x_78) ;  /* 0x0000000000107947 */ /* 0x000fec0003800000 */
.L_x_77:
[----:B------:R-:W-:Y:S01]  /*14d0*/  FMUL.FTZ R32, R14, R33 ;  /* 0x000000210e207220 */ /* 0x000fe20000410000 */
[----:B------:R-:W-:-:S03]  /*14e0*/  FMUL.FTZ R0, R33, 0.5 ;  /* 0x3f00000021007820 */ /* 0x000fc60000410000 */
[----:B------:R-:W-:-:S04]  /*14f0*/  FFMA R27, -R32, R32, R14 ;  /* 0x00000020201b7223 */ /* 0x000fc8000000010e */
[----:B------:R-:W-:-:S07]  /*1500*/  FFMA R32, R27, R0, R32 ;  /* 0x000000001b207223 */ /* 0x000fce0000000020 */
.L_x_78:
[----:B------:R-:W-:Y:S05]  /*1510*/  BSYNC.RECONVERGENT B0 ;  /* 0x0000000000007941 */ /* 0x000fea0003800200 */
.L_x_76:
        /* <DEDUP_REMOVED lines=9> */
[----:B0-----:R-:W-:-:S06]  /*15b0*/  VIADD R26, R14, 0xffffffe ;  /* 0x0ffffffe0e1a7836 */ /* 0x001fcc0000000000 */
[----:B------:R0:W1:Y:S02]  /*15c0*/  F2I.FTZ.U32.TRUNC.NTZ R27, R26 ;  /* 0x0000001a001b7305 */ /* 0x000064000021f000 */
[----:B0-----:R-:W-:Y:S01]  /*15d0*/  IMAD.MOV.U32 R26, RZ, RZ, RZ ;  /* 0x000000ffff1a7224 */ /* 0x001fe200078e00ff */
[----:B-1----:R-:W-:-:S05]  /*15e0*/  IADD3 R29, PT, PT, RZ, -R27, RZ ;  /* 0x8000001bff1d7210 */ /* 0x002fca0007ffe0ff */
[----:B------:R-:W-:-:S04]  /*15f0*/  IMAD R29, R29, UR23, RZ ;  /* 0x000000171d1d7c24 */ /* 0x000fc8000f8e02ff */
[----:B------:R-:W-:-:S06]  /*1600*/  IMAD.HI.U32 R0, R27, R29, R26 ;  /* 0x0000001d1b007227 */ /* 0x000fcc00078e001a */
[----:B------:R-:W-:-:S04]  /*1610*/  IMAD.HI.U32 R0, R0, R33, RZ ;  /* 0x0000002100007227 */ /* 0x000fc800078e00ff */
[----:B------:R-:W-:-:S04]  /*1620*/  IMAD.MOV R0, RZ, RZ, -R0 ;  /* 0x000000ffff007224 */ /* 0x000fc800078e0a00 */
[----:B------:R-:W-:-:S05]  /*1630*/  IMAD R33, R0, UR23, R33 ;  /* 0x0000001700217c24 */ /* 0x000fca000f8e0221 */
[----:B------:R-:W-:-:S13]  /*1640*/  ISETP.GE.U32.AND P0, PT, R33, UR23, PT ;  /* 0x0000001721007c0c */ /* 0x000fda000bf06070 */
[----:B------:R-:W-:-:S04]  /*1650*/  @P0 IADD3 R33, PT, PT, R33, -UR23, RZ ;  /* 0x8000001721210c10 */ /* 0x000fc8000fffe0ff */
[----:B------:R-:W-:-:S13]  /*1660*/  ISETP.GE.U32.AND P0, PT, R33, UR23, PT ;  /* 0x0000001721007c0c */ /* 0x000fda000bf06070 */
[----:B------:R-:W-:Y:S01]  /*1670*/  @P0 VIADD R33, R33, -UR23 ;  /* 0x8000001721210c36 */ /* 0x000fe20008000000 */
[----:B------:R-:W-:Y:S01]  /*1680*/  @!P1 LOP3.LUT R33, RZ, UR23, RZ, 0x33, !PT ;  /* 0x00000017ff219c12 */ /* 0x000fe2000f8e33ff */
[----:B------:R-:W-:Y:S06]  /*1690*/  BRA `(.L_x_81) ;  /* 0x00000000000c7947 */ /* 0x000fec0003800000 */
.L_x_80:
[----:B------:R-:W-:-:S07]  /*16a0*/  MOV R14, 0x16c0 ;  /* 0x000016c0000e7802 */ /* 0x000fce0000000f00 */
[----:B------:R-:W-:Y:S05]  /*16b0*/  CALL.REL.NOINC `($__internal_5_$__cuda_sm20_rem_s64) ;  /* 0x0000001000287944 */ /* 0x000fea0003c00000 */
[----:B------:R-:W-:-:S07]  /*16c0*/  IMAD.MOV.U32 R33, RZ, RZ, R27 ;  /* 0x000000ffff217224 */ /* 0x000fce00078e001b */
.L_x_81:
[----:B------:R-:W-:Y:S05]  /*16d0*/  BSYNC.RECONVERGENT B0 ;  /* 0x0000000000007941 */ /* 0x000fea0003800200 */
.L_x_79:
        /* <DEDUP_REMOVED lines=17> */
[----:B------:R-:W-:Y:S01]  /*17f0*/  IMAD.MOV.U32 R14, RZ, RZ, R28 ;  /* 0x000000ffff0e7224 */ /* 0x000fe200078e001c */
[----:B------:R-:W-:-:S07]  /*1800*/  MOV R0, 0x1820 ;  /* 0x0000182000007802 */ /* 0x000fce0000000f00 */
[----:B------:R-:W-:Y:S05]  /*1810*/  CALL.REL.NOINC `($__internal_7_$__cuda_sm20_sqrt_rn_f32_slowpath) ;  /* 0x0000001800047944 */ /* 0x000fea0003c00000 */
[----:B------:R-:W-:Y:S05]  /*1820*/  BRA `(.L_x_84) ;  /* 0x0000000000107947 */ /* 0x000fea0003800000 */
.L_x_83:
[----:B------:R-:W-:Y:S01]  /*1830*/  FMUL.FTZ R29, R28, R35 ;  /* 0x000000231c1d7220 */ /* 0x000fe20000410000 */
[----:B------:R-:W-:-:S03]  /*1840*/  FMUL.FTZ R14, R35, 0.5 ;  /* 0x3f000000230e7820 */ /* 0x000fc60000410000 */
[----:B------:R-:W-:-:S04]  /*1850*/  FFMA R0, -R29, R29, R28 ;  /* 0x0000001d1d007223 */ /* 0x000fc8000000011c */
[----:B------:R-:W-:-:S07]  /*1860*/  FFMA R29, R0, R14, R29 ;  /* 0x0000000e001d7223 */ /* 0x000fce000000001d */
.L_x_84:
[----:B------:R-:W-:Y:S05]  /*1870*/  BSYNC.RECONVERGENT B0 ;  /* 0x0000000000007941 */ /* 0x000fea0003800200 */
.L_x_82:
        /* <DEDUP_REMOVED lines=10> */
[----:B------:R-:W-:-:S07]  /*1920*/  MOV R0, 0x1940 ;  /* 0x0000194000007802 */ /* 0x000fce0000000f00 */
[----:B--2---:R-:W-:Y:S05]  /*1930*/  CALL.REL.NOINC `($__internal_7_$__cuda_sm20_sqrt_rn_f32_slowpath) ;  /* 0x0000001400bc7944 */ /* 0x004fea0003c00000 */
[----:B------:R-:W-:Y:S01]  /*1940*/  MOV R26, R29 ;  /* 0x0000001d001a7202 */ /* 0x000fe20000000f00 */
[----:B------:R-:W-:Y:S06]  /*1950*/  BRA `(.L_x_87) ;  /* 0x0000000000107947 */ /* 0x000fec0003800000 */
.L_x_86:
[----:B--2---:R-:W-:Y:S01]  /*1960*/  FMUL.FTZ R26, R14, R27 ;  /* 0x0000001b0e1a7220 */ /* 0x004fe20000410000 */
[----:B------:R-:W-:-:S03]  /*1970*/  FMUL.FTZ R0, R27, 0.5 ;  /* 0x3f0000001b007820 */ /* 0x000fc60000410000 */
[----:B------:R-:W-:-:S04]  /*1980*/  FFMA R27, -R26, R26, R14 ;  /* 0x0000001a1a1b7223 */ /* 0x000fc8000000010e */
[----:B------:R-:W-:-:S07]  /*1990*/  FFMA R26, R27, R0, R26 ;  /* 0x000000001b1a7223 */ /* 0x000fce000000001a */
.L_x_87:
[----:B------:R-:W-:Y:S05]  /*19a0*/  BSYNC.RECONVERGENT B0 ;  /* 0x0000000000007941 */ /* 0x000fea0003800200 */
.L_x_85:
[----:B------:R-:W0:Y:S01]  /*19b0*/  F2I.S64.TRUNC R32, R32 ;  /* 0x0000002000207311 */ /* 0x000e22000020d900 */
[----:B------:R-:W-:Y:S07]  /*19c0*/  BSSY.RECONVERGENT B0, `(.L_x_88) ;  /* 0x0000020000007945 */ /* 0x000fee0003800200 */
[----:B------:R-:W1:Y:S01]  /*19d0*/  F2I.S64.TRUNC R26, R26 ;  /* 0x0000001a001a7311 */ /* 0x000e62000020d900 */
[----:B0-----:R-:W-:-:S04]  /*19e0*/  IADD3 R29, P0, P1, R30, UR12, R32 ;  /* 0x0000000c1e1d7c10 */ /* 0x001fc8000f91e020 */
[----:B------:R-:W-:Y:S02]  /*19f0*/  IADD3.X R31, PT, PT, R31, UR13, R33, P0, P1 ;  /* 0x0000000d1f1f7c10 */ /* 0x000fe400087e2421 */
[----:B-1----:R-:W-:-:S04]  /*1a00*/  IADD3 R29, P0, P1, R29, -R20, -R26 ;  /* 0x800000141d1d7210 */ /* 0x002fc8000791e81a */
[----:B------:R-:W-:Y:S02]  /*1a10*/  IADD3.X R0, PT, PT, R31, ~R21, ~R27, P0, P1 ;  /* 0x800000151f007210 */ /* 0x000fe400007e2c1b */
[----:B------:R-:W-:-:S04]  /*1a20*/  ISETP.GE.U32.AND P0, PT, R29, R6, PT ;  /* 0x000000061d00720c */ /* 0x000fc80003f06070 */
[----:B------:R-:W-:-:S13]  /*1a30*/  ISETP.GE.AND.EX P0, PT, R0, R5, PT, P0 ;  /* 0x000000050000720c */ /* 0x000fda0003f06300 */
[----:B------:R-:W-:Y:S05]  /*1a40*/  @P0 BRA `(.L_x_89) ;  /* 0x00000000005c0947 */ /* 0x000fea0003800000 */
[----:B------:R-:W-:-:S04]  /*1a50*/  ISETP.GT.U32.AND P0, PT, R24, R22, PT ;  /* 0x000000161800720c */ /* 0x000fc80003f04070 */
[----:B------:R-:W-:-:S13]  /*1a60*/  ISETP.GT.U32.AND.EX P0, PT, R25, RZ, PT, P0 ;  /* 0x000000ff1900720c */ /* 0x000fda0003f04100 */
[----:B------:R-:W-:Y:S05]  /*1a70*/  @P0 BRA `(.L_x_90) ;  /* 0x0000000000400947 */ /* 0x000fea0003800000 */
[-C--:B------:R-:W-:Y:S01]  /*1a80*/  IMAD R5, R25, R24.reuse, RZ ;  /* 0x0000001819057224 */ /* 0x080fe200078e02ff */
[----:B------:R-:W-:Y:S01]  /*1a90*/  MOV R15, R19 ;  /* 0x00000013000f7202 */ /* 0x000fe20000000f00 */
[----:B------:R-:W-:-:S04]  /*1aa0*/  IMAD.WIDE.U32 R26, R24, R24, R24 ;  /* 0x00000018181a7225 */ /* 0x000fc800078e0018 */
[C---:B------:R-:W-:Y:S02]  /*1ab0*/  IMAD R5, R24.reuse, R25, R5 ;  /* 0x0000001918057224 */ /* 0x040fe400078e0205 */
[----:B------:R-:W-:Y:S02]  /*1ac0*/  IMAD.MOV.U32 R14, RZ, RZ, R18 ;  /* 0x000000ffff0e7224 */ /* 0x000fe400078e0012 */
[----:B------:R-:W-:Y:S02]  /*1ad0*/  IMAD.IADD R5, R27, 0x1, R5 ;  /* 0x000000011b057824 */ /* 0x000fe400078e0205 */
[----:B------:R-:W-:-:S03]  /*1ae0*/  IMAD.WIDE.U32 R14, R24, UR10, R14 ;  /* 0x0000000a180e7c25 */ /* 0x000fc6000f8e000e */
[----:B------:R-:W-:Y:S01]  /*1af0*/  SHF.R.U64 R13, R26, 0x1, R5 ;  /* 0x000000011a0d7819 */ /* 0x000fe20000001205 */
[----:B------:R-:W-:Y:S02]  /*1b00*/  IMAD R25, R25, UR10, RZ ;  /* 0x0000000a19197c24 */ /* 0x000fe4000f8e02ff */
[----:B------:R-:W-:Y:S01]  /*1b10*/  IMAD.MOV.U32 R6, RZ, RZ, R29 ;  /* 0x000000ffff067224 */ /* 0x000fe200078e001d */
[----:B------:R-:W-:Y:S01]  /*1b20*/  IADD3 R13, P0, PT, -R13, R14, RZ ;  /* 0x0000000e0d0d7210 */ /* 0x000fe20007f1e1ff */
[----:B------:R-:W-:Y:S01]  /*1b30*/  IMAD R25, R24, UR11, R25 ;  /* 0x0000000b18197c24 */ /* 0x000fe2000f8e0219 */
[----:B------:R-:W-:Y:S01]  /*1b40*/  SHF.R.U32.HI R14, RZ, 0x1, R5 ;  /* 0x00000001ff0e7819 */ /* 0x000fe20000011605 */
[----:B------:R-:W-:-:S03]  /*1b50*/  IMAD.MOV.U32 R5, RZ, RZ, R0 ;  /* 0x000000ffff057224 */ /* 0x000fc600078e0000 */
[----:B------:R-:W-:Y:S01]  /*1b60*/  IADD3.X R15, PT, PT, ~R14, R15, R25, P0, !PT ;  /* 0x0000000f0e0f7210 */ /* 0x000fe200007fe519 */
[----:B------:R-:W-:Y:S06]  /*1b70*/  BRA `(.L_x_89) ;  /* 0x0000000000107947 */ /* 0x000fec0003800000 */
.L_x_90:
[----:B------:R-:W-:Y:S01]  /*1b80*/  IADD3 R13, P0, PT, R24, R16, RZ ;  /* 0x00000010180d7210 */ /* 0x000fe20007f1e0ff */
[----:B------:R-:W-:Y:S01]  /*1b90*/  IMAD.MOV.U32 R5, RZ, RZ, R0 ;  /* 0x000000ffff057224 */ /* 0x000fe200078e0000 */
[----:B------:R-:W-:-:S03]  /*1ba0*/  MOV R6, R29 ;  /* 0x0000001d00067202 */ /* 0x000fc60000000f00 */
[----:B------:R-:W-:-:S08]  /*1bb0*/  IMAD.X R15, R25, 0x1, R4, P0 ;  /* 0x00000001190f7824 */ /* 0x000fd000000e0604 */
.L_x_89:
[----:B------:R-:W-:Y:S05]  /*1bc0*/  BSYNC.RECONVERGENT B0 ;  /* 0x0000000000007941 */ /* 0x000fea0003800200 */
.L_x_88:
[----:B------:R-:W-:-:S04]  /*1bd0*/  IADD3 R3, P0, PT, R3, 0x2, RZ ;  /* 0x0000000203037810 */ /* 0x000fc80007f1e0ff */
[----:B------:R-:W-:Y:S01]  /*1be0*/  IADD3.X R2, PT, PT, RZ, R2, RZ, P0, !PT ;  /* 0x00000002ff027210 */ /* 0x000fe200007fe4ff */
[----:B------:R-:W-:Y:S08]  /*1bf0*/  BRA.U UP0, `(.L_x_91) ;  /* 0xffffffe900d47547 */ /* 0x000ff0000b83ffff */
.L_x_55:
[----:B------:R-:W0:Y:S02]  /*1c00*/  LDCU UR6, c[0x0][0x3a8] ;  /* 0x00007500ff0677ac */ /* 0x000e240008000800 */
[----:B0-----:R-:W-:-:S04]  /*1c10*/  ULOP3.LUT UR6, UR6, 0x1, URZ, 0xc0, !UPT ;  /* 0x0000000106067892 */ /* 0x001fc8000f8ec0ff */
[----:B------:R-:W-:-:S04]  /*1c20*/  UISETP.NE.U32.AND UP0, UPT, UR6, 0x1, UPT ;  /* 0x000000010600788c */ /* 0x000fc8000bf05070 */
[----:B------:R-:W-:-:S09]  /*1c30*/  UISETP.NE.U32.AND.EX UP0, UPT, URZ, URZ, UPT, UP0 ;  /* 0x000000ffff00728c */ /* 0x000fd2000bf05100 */
[----:B------:R-:W-:Y:S05]  /*1c40*/  BRA.U UP0, `(.L_x_47) ;  /* 0x0000000900a07547 */ /* 0x000fea000b800000 */
[----:B------:R-:W0:Y:S01]  /*1c50*/  LDCU UR6, c[0x0][0x3a4] ;  /* 0x00007480ff0677ac */ /* 0x000e220008000800 */
[----:B------:R-:W-:Y:S01]  /*1c60*/  IADD3 R33, P0, PT, R10, UR4, RZ ;  /* 0x000000040a217c10 */ /* 0x000fe2000ff1e0ff */
[----:B------:R-:W-:Y:S03]  /*1c70*/  BSSY.RECONVERGENT B0, `(.L_x_92) ;  /* 0x000001d000007945 */ /* 0x000fe60003800200 */
[----:B------:R-:W-:-:S04]  /*1c80*/  IADD3.X R0, PT, PT, R9, UR5, RZ, P0, !PT ;  /* 0x0000000509007c10 */ /* 0x000fc800087fe4ff */
[----:B0-----:R-:W-:-:S04]  /*1c90*/  LOP3.LUT R2, R0, UR6, RZ, 0xfc, !PT ;  /* 0x0000000600027c12 */ /* 0x001fc8000f8efcff */
[----:B------:R-:W-:-:S13]  /*1ca0*/  ISETP.NE.U32.AND P0, PT, R2, RZ, PT ;  /* 0x000000ff0200720c */ /* 0x000fda0003f05070 */
[----:B------:R-:W-:Y:S05]  /*1cb0*/  @P0 BRA `(.L_x_93) ;  /* 0x0000000000500947 */ /* 0x000fea0003800000 */
[----:B------:R-:W0:Y:S02]  /*1cc0*/  LDCU UR6, c[0x0][0x3a0] ;  /* 0x00007400ff0677ac */ /* 0x000e240008000800 */
[----:B0-----:R-:W0:Y:S01]  /*1cd0*/  I2F.U32.RP R9, UR6 ;  /* 0x0000000600097d06 */ /* 0x001e220008209000 */
[----:B------:R-:W-:-:S07]  /*1ce0*/  ISETP.NE.U32.AND P1, PT, RZ, UR6, PT ;  /* 0x00000006ff007c0c */ /* 0x000fce000bf25070 */
[----:B0-----:R-:W0:Y:S02]  /*1cf0*/  MUFU.RCP R9, R9 ;  /* 0x0000000900097308 */ /* 0x001e240000001000 */
[----:B0-----:R-:W-:-:S06]  /*1d00*/  VIADD R2, R9, 0xffffffe ;  /* 0x0ffffffe09027836 */ /* 0x001fcc0000000000 */
[----:B------:R0:W1:Y:S02]  /*1d10*/  F2I.FTZ.U32.TRUNC.NTZ R3, R2 ;  /* 0x0000000200037305 */ /* 0x000064000021f000 */
[----:B0-----:R-:W-:Y:S02]  /*1d20*/  HFMA2 R2, -RZ, RZ, 0, 0 ;  /* 0x00000000ff027431 */ /* 0x001fe400000001ff */
[----:B-1----:R-:W-:-:S04]  /*1d30*/  IMAD.MOV R25, RZ, RZ, -R3 ;  /* 0x000000ffff197224 */ /* 0x002fc800078e0a03 */
[----:B------:R-:W-:-:S04]  /*1d40*/  IMAD R25, R25, UR6, RZ ;  /* 0x0000000619197c24 */ /* 0x000fc8000f8e02ff */
[----:B------:R-:W-:-:S04]  /*1d50*/  IMAD.HI.U32 R0, R3, R25, R2 ;  /* 0x0000001903007227 */ /* 0x000fc800078e0002 */
[----:B------:R-:W-:Y:S02]  /*1d60*/  IMAD.MOV.U32 R25, RZ, RZ, RZ ;  /* 0x000000ffff197224 */ /* 0x000fe400078e00ff */
        /* <DEDUP_REMOVED lines=9> */
.L_x_93:
[----:B------:R-:W-:-:S07]  /*1e00*/  MOV R14, 0x1e20 ;  /* 0x00001e20000e7802 */ /* 0x000fce0000000f00 */
[----:B------:R-:W-:Y:S05]  /*1e10*/  CALL.REL.NOINC `($__internal_5_$__cuda_sm20_rem_s64) ;  /* 0x0000000800507944 */ /* 0x000fea0003c00000 */
[----:B------:R-:W-:Y:S01]  /*1e20*/  IMAD.MOV.U32 R24, RZ, RZ, R27 ;  /* 0x000000ffff187224 */ /* 0x000fe200078e001b */
[----:B------:R-:W-:-:S07]  /*1e30*/  MOV R25, R0 ;  /* 0x0000000000197202 */ /* 0x000fce0000000f00 */
.L_x_94:
[----:B------:R-:W-:Y:S05]  /*1e40*/  BSYNC.RECONVERGENT B0 ;  /* 0x0000000000007941 */ /* 0x000fea0003800200 */
.L_x_92:
        /* <DEDUP_REMOVED lines=20> */
[----:B------:R-:W-:Y:S01]  /*1f90*/  IMAD.MOV.U32 R9, RZ, RZ, R29 ;  /* 0x000000ffff097224 */ /* 0x000fe200078e001d */
[----:B------:R-:W-:Y:S06]  /*1fa0*/  BRA `(.L_x_97) ;  /* 0x0000000000107947 */ /* 0x000fec0003800000 */
.L_x_96:
[----:B------:R-:W-:Y:S01]  /*1fb0*/  FMUL.FTZ R9, R14, R11 ;  /* 0x0000000b0e097220 */ /* 0x000fe20000410000 */
[----:B------:R-:W-:-:S03]  /*1fc0*/  FMUL.FTZ R10, R11, 0.5 ;  /* 0x3f0000000b0a7820 */ /* 0x000fc60000410000 */
[----:B------:R-:W-:-:S04]  /*1fd0*/  FFMA R0, -R9, R9, R14 ;  /* 0x0000000909007223 */ /* 0x000fc8000000010e */
[----:B------:R-:W-:-:S07]  /*1fe0*/  FFMA R9, R0, R10, R9 ;  /* 0x0000000a00097223 */ /* 0x000fce0000000009 */
.L_x_97:
[----:B------:R-:W-:Y:S05]  /*1ff0*/  BSYNC.RECONVERGENT B0 ;  /* 0x0000000000007941 */ /* 0x000fea0003800200 */
.L_x_95:
[----:B------:R-:W0:Y:S01]  /*2000*/  LDCU UR6, c[0x0][0x3a4] ;  /* 0x00007480ff0677ac */ /* 0x000e220008000800 */
[----:B------:R-:W-:Y:S01]  /*2010*/  IADD3 R33, P0, PT, R24, 0x1, RZ ;  /* 0x0000000118217810 */ /* 0x000fe20007f1e0ff */
[----:B------:R-:W-:Y:S03]  /*2020*/  BSSY.RECONVERGENT B0, `(.L_x_98) ;  /* 0x000001b000007945 */ /* 0x000fe60003800200 */
[----:B------:R-:W-:-:S04]  /*2030*/  IADD3.X R0, PT, PT, RZ, R25, RZ, P0, !PT ;  /* 0x00000019ff007210 */ /* 0x000fc800007fe4ff */
        /* <DEDUP_REMOVED lines=22> */
.L_x_99:
[----:B------:R-:W-:-:S07]  /*21a0*/  MOV R14, 0x21c0 ;  /* 0x000021c0000e7802 */ /* 0x000fce0000000f00 */
[----:B------:R-:W-:Y:S05]  /*21b0*/  CALL.REL.NOINC `($__internal_5_$__cuda_sm20_rem_s64) ;  /* 0x0000000400687944 */ /* 0x000fea0003c00000 */
[----:B------:R-:W-:-:S07]  /*21c0*/  MOV R0, R27 ;  /* 0x0000001b00007202 */ /* 0x000fce0000000f00 */
.L_x_100:
[----:B------:R-:W-:Y:S05]  /*21d0*/  BSYNC.RECONVERGENT B0 ;  /* 0x0000000000007941 */ /* 0x000fea0003800200 */
.L_x_98:
        /* <DEDUP_REMOVED lines=20> */
[----:B------:R-:W-:Y:S05]  /*2320*/  BRA `(.L_x_103) ;  /* 0x0000000000107947 */ /* 0x000fea0003800000 */
.L_x_102:
[----:B------:R-:W-:Y:S01]  /*2330*/  FMUL.FTZ R29, R14, R7 ;  /* 0x000000070e1d7220 */ /* 0x000fe20000410000 */
[----:B------:R-:W-:-:S03]  /*2340*/  FMUL.FTZ R7, R7, 0.5 ;  /* 0x3f00000007077820 */ /* 0x000fc60000410000 */
[----:B------:R-:W-:-:S04]  /*2350*/  FFMA R0, -R29, R29, R14 ;  /* 0x0000001d1d007223 */ /* 0x000fc8000000010e */
[----:B------:R-:W-:-:S07]  /*2360*/  FFMA R29, R0, R7, R29 ;  /* 0x00000007001d7223 */ /* 0x000fce000000001d */
.L_x_103:
[----:B------:R-:W-:Y:S05]  /*2370*/  BSYNC.RECONVERGENT B0 ;  /* 0x0000000000007941 */ /* 0x000fea0003800200 */
.L_x_101:
        /* <DEDUP_REMOVED lines=10> */
[----:B------:R-:W-:-:S07]  /*2420*/  MOV R0, 0x2440 ;  /* 0x0000244000007802 */ /* 0x000fce0000000f00 */
[----:B--2---:R-:W-:Y:S05]  /*2430*/  CALL.REL.NOINC `($__internal_7_$__cuda_sm20_sqrt_rn_f32_slowpath) ;  /* 0x0000000800fc7944 */ /* 0x004fea0003c00000 */
[----:B------:R-:W-:Y:S05]  /*2440*/  BRA `(.L_x_106) ;  /* 0x0000000000107947 */ /* 0x000fea0003800000 */
.L_x_105:
[----:B--2---:R-:W-:Y:S01]  /*2450*/  FMUL.FTZ R29, R14, R7 ;  /* 0x000000070e1d7220 */ /* 0x004fe20000410000 */
[----:B------:R-:W-:-:S03]  /*2460*/  FMUL.FTZ R7, R7, 0.5 ;  /* 0x3f00000007077820 */ /* 0x000fc60000410000 */
[----:B------:R-:W-:-:S04]  /*2470*/  FFMA R0, -R29, R29, R14 ;  /* 0x0000001d1d007223 */ /* 0x000fc8000000010e */
[----:B------:R-:W-:-:S07]  /*2480*/  FFMA R29, R0, R7, R29 ;  /* 0x00000007001d7223 */ /* 0x000fce000000001d */
.L_x_106:
[----:B------:R-:W-:Y:S05]  /*2490*/  BSYNC.RECONVERGENT B0 ;  /* 0x0000000000007941 */ /* 0x000fea0003800200 */
.L_x_104:
[----:B------:R-:W0:Y:S01]  /*24a0*/  LDCU.64 UR6, c[0x0][0x390] ;  /* 0x00007200ff0677ac */ /* 0x000e220008000a00 */
        /* <DEDUP_REMOVED lines=13> */
[----:B------:R-:W-:Y:S01]  /*2580*/  IMAD R3, R25, R24, RZ ;  /* 0x0000001819037224 */ /* 0x000fe200078e02ff */
[----:B------:R-:W-:Y:S01]  /*2590*/  MOV R2, R18 ;  /* 0x0000001200027202 */ /* 0x000fe20000000f00 */
[----:B------:R-:W-:Y:S01]  /*25a0*/  IMAD.WIDE.U32 R4, R24, R24, R24 ;  /* 0x0000001818047225 */ /* 0x000fe200078e0018 */
[----:B------:R-:W-:-:S03]  /*25b0*/  MOV R6, R27 ;  /* 0x0000001b00067202 */ /* 0x000fc60000000f00 */
[----:B------:R-:W-:Y:S02]  /*25c0*/  IMAD R3, R24, R25, R3 ;  /* 0x0000001918037224 */ /* 0x000fe400078e0203 */
[----:B------:R-:W-:Y:S02]  /*25d0*/  IMAD R7, R25, UR10, RZ ;  /* 0x0000000a19077c24 */ /* 0x000fe4000f8e02ff */
[----:B------:R-:W-:Y:S02]  /*25e0*/  IMAD.IADD R15, R5, 0x1, R3 ;  /* 0x00000001050f7824 */ /* 0x000fe400078e0203 */
[----:B------:R-:W-:-:S03]  /*25f0*/  IMAD.MOV.U32 R3, RZ, RZ, R19 ;  /* 0x000000ffff037224 */ /* 0x000fc600078e0013 */
[----:B------:R-:W-:Y:S01]  /*2600*/  SHF.R.U64 R5, R4, 0x1, R15 ;  /* 0x0000000104057819 */ /* 0x000fe2000000120f */
[C---:B------:R-:W-:Y:S01]  /*2610*/  IMAD.WIDE.U32 R2, R24.reuse, UR10, R2 ;  /* 0x0000000a18027c25 */ /* 0x040fe2000f8e0002 */
[----:B------:R-:W-:Y:S02]  /*2620*/  SHF.R.U32.HI R15, RZ, 0x1, R15 ;  /* 0x00000001ff0f7819 */ /* 0x000fe4000001160f */
[----:B------:R-:W-:Y:S01]  /*2630*/  IADD3 R13, P0, PT, -R5, R2, RZ ;  /* 0x00000002050d7210 */ /* 0x000fe20007f1e1ff */
[----:B------:R-:W-:Y:S02]  /*2640*/  IMAD R2, R24, UR11, R7 ;  /* 0x0000000b18027c24 */ /* 0x000fe4000f8e0207 */
[----:B------:R-:W-:-:S03]  /*2650*/  IMAD.MOV.U32 R5, RZ, RZ, R10 ;  /* 0x000000ffff057224 */ /* 0x000fc600078e000a */
[----:B------:R-:W-:Y:S01]  /*2660*/  IADD3.X R15, PT, PT, ~R15, R3, R2, P0, !PT ;  /* 0x000000030f0f7210 */ /* 0x000fe200007fe502 */
[----:B------:R-:W-:Y:S06]  /*2670*/  BRA `(.L_x_107) ;  /* 0x0000000000107947 */ /* 0x000fec0003800000 */
.L_x_108:
[----:B------:R-:W-:Y:S01]  /*2680*/  IADD3 R13, P0, PT, R24, R16, RZ ;  /* 0x00000010180d7210 */ /* 0x000fe20007f1e0ff */
[----:B------:R-:W-:Y:S01]  /*2690*/  IMAD.MOV.U32 R5, RZ, RZ, R10 ;  /* 0x000000ffff057224 */ /* 0x000fe200078e000a */
[----:B------:R-:W-:Y:S02]  /*26a0*/  MOV R6, R27 ;  /* 0x0000001b00067202 */ /* 0x000fe40000000f00 */
[----:B------:R-:W-:-:S09]  /*26b0*/  IADD3.X R15, PT, PT, R25, R4, RZ, P0, !PT ;  /* 0x00000004190f7210 */ /* 0x000fd200007fe4ff */
.L_x_107:
[----:B------:R-:W-:Y:S05]  /*26c0*/  BSYNC.RECONVERGENT B0 ;  /* 0x0000000000007941 */ /* 0x000fea0003800200 */
.L_x_47:
[----:B------:R-:W0:Y:S02]  /*26d0*/  LDCU.64 UR6, c[0x0][0x390] ;  /* 0x00007200ff0677ac */ /* 0x000e240008000a00 */
[----:B0-----:R-:W-:-:S04]  /*26e0*/  ISETP.GE.U32.AND P0, PT, R6, UR6, PT ;  /* 0x0000000606007c0c */ /* 0x001fc8000bf06070 */
[----:B------:R-:W-:-:S13]  /*26f0*/  ISETP.GE.AND.EX P0, PT, R5, UR7, PT, P0 ;  /* 0x0000000705007c0c */ /* 0x000fda000bf06300 */
[----:B------:R-:W-:Y:S05]  /*2700*/  @P0 EXIT ;  /* 0x000000000000094d */ /* 0x000fea0003800000 */
[----:B------:R-:W0:Y:S01]  /*2710*/  LDC.64 R2, c[0x0][0x398] ;  /* 0x0000e600ff027b82 */ /* 0x000e220000000a00 */
[----:B------:R-:W-:Y:S01]  /*2720*/  LOP3.LUT R7, R6, R15, RZ, 0xfc, !PT ;  /* 0x0000000f06077212 */ /* 0x000fe200078efcff */
[----:B------:R-:W-:-:S05]  /*2730*/  IMAD.MOV.U32 R6, RZ, RZ, R13 ;  /* 0x000000ffff067224 */ /* 0x000fca00078e000d */
[----:B0-----:R-:W-:Y:S01]  /*2740*/  REDG.E.MIN.64.STRONG.GPU desc[UR18][R2.64], R6 ;  /* 0x000000060200798e */ /* 0x001fe2000c92e512 */
[----:B------:R-:W-:Y:S05]  /*2750*/  EXIT ;  /* 0x000000000000794d */ /* 0x000fea0003800000 */
        .weak           $__internal_5_$__cuda_sm20_rem_s64
        .type           $__internal_5_$__cuda_sm20_rem_s64,@function
        .size           $__internal_5_$__cuda_sm20_rem_s64,($__internal_6_$__cuda_sm20_rem_u64 - $__internal_5_$__cuda_sm20_rem_s64)
$__internal_5_$__cuda_sm20_rem_s64:
[----:B------:R-:W-:Y:S02]  /*2760*/  UIADD3 UR6, UP2, UPT, URZ, -UR20, URZ ;  /* 0x80000014ff067290 */ /* 0x000fe4000ff5e0ff */
[----:B------:R-:W-:Y:S02]  /*2770*/  UISETP.GE.AND UP1, UPT, UR21, URZ, UPT ;  /* 0x000000ff1500728c */ /* 0x000fe4000bf26270 */
[----:B------:R-:W-:Y:S02]  /*2780*/  UIADD3.X UR7, UPT, UPT, URZ, ~UR21, URZ, UP2, !UPT ;  /* 0x80000015ff077290 */ /* 0x000fe400097fe4ff */
[----:B------:R-:W-:Y:S02]  /*2790*/  USEL UR6, UR6, UR20, !UP1 ;  /* 0x0000001406067287 */ /* 0x000fe4000c800000 */
[----:B------:R-:W-:-:S09]  /*27a0*/  USEL UR7, UR7, UR21, !UP1 ;  /* 0x0000001507077287 */ /* 0x000fd2000c800000 */
[----:B------:R-:W0:Y:S08]  /*27b0*/  I2F.U64.RP R26, UR6 ;  /* 0x00000006001a7d12 */ /* 0x000e300008309000 */
[----:B0-----:R-:W0:Y:S02]  /*27c0*/  MUFU.RCP R38, R26 ;  /* 0x0000001a00267308 */ /* 0x001e240000001000 */
[----:B0-----:R-:W-:-:S06]  /*27d0*/  IADD3 R38, PT, PT, R38, 0x1ffffffe, RZ ;  /* 0x1ffffffe26267810 */ /* 0x001fcc0007ffe0ff */
[----:B------:R-:W0:Y:S02]  /*27e0*/  F2I.U64.TRUNC R38, R38 ;  /* 0x0000002600267311 */ /* 0x000e24000020d800 */
[----:B0-----:R-:W-:Y:S01]  /*27f0*/  IMAD.WIDE.U32 R28, R38, UR6, RZ ;  /* 0x00000006261c7c25 */ /* 0x001fe2000f8e00ff */
[----:B------:R-:W-:-:S03]  /*2800*/  MOV R35, R38 ;  /* 0x0000002600237202 */ /* 0x000fc60000000f00 */
[----:B------:R-:W-:Y:S01]  /*2810*/  IMAD R27, R38, UR7, R29 ;  /* 0x00000007261b7c24 */ /* 0x000fe2000f8e021d */
[----:B------:R-:W-:-:S03]  /*2820*/  IADD3 R29, P0, PT, RZ, -R28, RZ ;  /* 0x8000001cff1d7210 */ /* 0x000fc60007f1e0ff */
[----:B------:R-:W-:Y:S02]  /*2830*/  IMAD R27, R39, UR6, R27 ;  /* 0x00000006271b7c24 */ /* 0x000fe4000f8e021b */
[----:B------:R-:W-:-:S04]  /*2840*/  IMAD.HI.U32 R34, R38, R29, RZ ;  /* 0x0000001d26227227 */ /* 0x000fc800078e00ff */
[----:B------:R-:W-:-:S04]  /*2850*/  IMAD.X R27, RZ, RZ, ~R27, P0 ;  /* 0x000000ffff1b7224 */ /* 0x000fc800000e0e1b */
[----:B------:R-:W-:-:S04]  /*2860*/  IMAD.WIDE.U32 R34, P0, R38, R27, R34 ;  /* 0x0000001b26227225 */ /* 0x000fc80007800022 */
[C---:B------:R-:W-:Y:S02]  /*2870*/  IMAD R26, R39.reuse, R27, RZ ;  /* 0x0000001b271a7224 */ /* 0x040fe400078e02ff */
[----:B------:R-:W-:-:S04]  /*2880*/  IMAD.HI.U32 R29, P1, R39, R29, R34 ;  /* 0x0000001d271d7227 */ /* 0x000fc80007820022 */
[----:B------:R-:W-:Y:S01]  /*2890*/  IMAD.HI.U32 R27, R39, R27, RZ ;  /* 0x0000001b271b7227 */ /* 0x000fe200078e00ff */
[----:B------:R-:W-:-:S03]  /*28a0*/  IADD3 R35, P2, PT, R26, R29, RZ ;  /* 0x0000001d1a237210 */ /* 0x000fc60007f5e0ff */
[----:B------:R-:W-:Y:S02]  /*28b0*/  IMAD.X R26, R27, 0x1, R39, P0 ;  /* 0x000000011b1a7824 */ /* 0x000fe400000e0627 */
[----:B------:R-:W-:-:S03]  /*28c0*/  IMAD.WIDE.U32 R28, R35, UR6, RZ ;  /* 0x00000006231c7c25 */ /* 0x000fc6000f8e00ff */
[----:B------:R-:W-:Y:S01]  /*28d0*/  IADD3.X R26, PT, PT, RZ, RZ, R26, P2, P1 ;  /* 0x000000ffff1a7210 */ /* 0x000fe200017e241a */
[C---:B------:R-:W-:Y:S01]  /*28e0*/  IMAD R29, R35.reuse, UR7, R29 ;  /* 0x00000007231d7c24 */ /* 0x040fe2000f8e021d */
[----:B------:R-:W-:Y:S01]  /*28f0*/  IADD3 R27, P0, PT, RZ, -R28, RZ ;  /* 0x8000001cff1b7210 */ /* 0x000fe20007f1e0ff */
[----:B------:R-:W-:Y:S01]  /*2900*/  IMAD.MOV.U32 R39, RZ, RZ, RZ ;  /* 0x000000ffff277224 */ /* 0x000fe200078e00ff */
[----:B------:R-:W-:Y:S01]  /*2910*/  ISETP.GE.AND P1, PT, R0, RZ, PT ;  /* 0x000000ff0000720c */ /* 0x000fe20003f26270 */
[----:B------:R-:W-:Y:S02]  /*2920*/  IMAD R29, R26, UR6, R29 ;  /* 0x000000061a1d7c24 */ /* 0x000fe4000f8e021d */
[----:B------:R-:W-:-:S03]  /*2930*/  IMAD.HI.U32 R34, R35, R27, RZ ;  /* 0x0000001b23227227 */ /* 0x000fc600078e00ff */
[----:B------:R-:W-:-:S05]  /*2940*/  IADD3.X R29, PT, PT, RZ, ~R29, RZ, P0, !PT ;  /* 0x8000001dff1d7210 */ /* 0x000fca00007fe4ff */
[----:B------:R-:W-:-:S04]  /*2950*/  IMAD.WIDE.U32 R34, P0, R35, R29, R34 ;  /* 0x0000001d23227225 */ /* 0x000fc80007800022 */
[C---:B------:R-:W-:Y:S02]  /*2960*/  IMAD R28, R26.reuse, R29, RZ ;  /* 0x0000001d1a1c7224 */ /* 0x040fe400078e02ff */
[----:B------:R-:W-:Y:S01]  /*2970*/  IMAD.HI.U32 R27, P2, R26, R27, R34 ;  /* 0x0000001b1a1b7227 */ /* 0x000fe20007840022 */
[----:B------:R-:W-:-:S03]  /*2980*/  IADD3 R34, P4, PT, RZ, -R33, RZ ;  /* 0x80000021ff227210 */ /* 0x000fc60007f9e0ff */
[----:B------:R-:W-:Y:S01]  /*2990*/  IMAD.HI.U32 R29, R26, R29, RZ ;  /* 0x0000001d1a1d7227 */ /* 0x000fe200078e00ff */
[----:B------:R-:W-:Y:S02]  /*29a0*/  SEL R34, R34, R33, !P1 ;  /* 0x0000002122227207 */ /* 0x000fe40004800000 */
[----:B------:R-:W-:Y:S01]  /*29b0*/  IADD3 R27, P3, PT, R28, R27, RZ ;  /* 0x0000001b1c1b7210 */ /* 0x000fe20007f7e0ff */
[----:B------:R-:W-:Y:S01]  /*29c0*/  IMAD.X R33, RZ, RZ, ~R0, P4 ;  /* 0x000000ffff217224 */ /* 0x000fe200020e0e00 */
[----:B------:R-:W-:-:S03]  /*29d0*/  IADD3.X R29, PT, PT, R29, R26, RZ, P0, !PT ;  /* 0x0000001a1d1d7210 */ /* 0x000fc600007fe4ff */
[----:B------:R-:W-:Y:S01]  /*29e0*/  IMAD.HI.U32 R38, R27, R34, RZ ;  /* 0x000000221b267227 */ /* 0x000fe200078e00ff */
[----:B------:R-:W-:Y:S02]  /*29f0*/  SEL R0, R33, R0, !P1 ;  /* 0x0000000021007207 */ /* 0x000fe40004800000 */
[----:B------:R-:W-:-:S03]  /*2a00*/  IADD3.X R29, PT, PT, RZ, RZ, R29, P3, P2 ;  /* 0x000000ffff1d7210 */ /* 0x000fc60001fe441d */
[----:B------:R-:W-:-:S04]  /*2a10*/  IMAD.WIDE.U32 R38, R27, R0, R38 ;  /* 0x000000001b267225 */ /* 0x000fc800078e0026 */
[C---:B------:R-:W-:Y:S02]  /*2a20*/  IMAD R26, R29.reuse, R0, RZ ;  /* 0x000000001d1a7224 */ /* 0x040fe400078e02ff */
[----:B------:R-:W-:-:S04]  /*2a30*/  IMAD.HI.U32 R27, P0, R29, R34, R38 ;  /* 0x000000221d1b7227 */ /* 0x000fc80007800026 */
[----:B------:R-:W-:Y:S01]  /*2a40*/  IMAD.HI.U32 R29, R29, R0, RZ ;  /* 0x000000001d1d7227 */ /* 0x000fe200078e00ff */
[----:B------:R-:W-:-:S04]  /*2a50*/  IADD3 R26, P2, PT, R26, R27, RZ ;  /* 0x0000001b1a1a7210 */ /* 0x000fc80007f5e0ff */
[----:B------:R-:W-:Y:S01]  /*2a60*/  IADD3.X R27, PT, PT, R29, RZ, RZ, P0, !PT ;  /* 0x000000ff1d1b7210 */ /* 0x000fe200007fe4ff */
[----:B------:R-:W-:-:S04]  /*2a70*/  IMAD.WIDE.U32 R28, R26, UR6, RZ ;  /* 0x000000061a1c7c25 */ /* 0x000fc8000f8e00ff */
[----:B------:R-:W-:Y:S01]  /*2a80*/  IMAD.X R27, RZ, RZ, R27, P2 ;  /* 0x000000ffff1b7224 */ /* 0x000fe200010e061b */
[----:B------:R-:W-:Y:S01]  /*2a90*/  IADD3 R34, P2, PT, -R28, R34, RZ ;  /* 0x000000221c227210 */ /* 0x000fe20007f5e1ff */
[----:B------:R-:W-:Y:S01]  /*2aa0*/  IMAD R26, R26, UR7, R29 ;  /* 0x000000071a1a7c24 */ /* 0x000fe2000f8e021d */
[----:B------:R-:W-:Y:S02]  /*2ab0*/  MOV R28, R14 ;  /* 0x0000000e001c7202 */ /* 0x000fe40000000f00 */
[----:B------:R-:W-:Y:S01]  /*2ac0*/  ISETP.GE.U32.AND P0, PT, R34, UR6, PT ;  /* 0x0000000622007c0c */ /* 0x000fe2000bf06070 */
[----:B------:R-:W-:-:S05]  /*2ad0*/  IMAD R27, R27, UR6, R26 ;  /* 0x000000061b1b7c24 */ /* 0x000fca000f8e021a */
[----:B------:R-:W-:Y:S02]  /*2ae0*/  IADD3.X R0, PT, PT, ~R27, R0, RZ, P2, !PT ;  /* 0x000000001b007210 */ /* 0x000fe400017fe5ff */
[----:B------:R-:W-:Y:S02]  /*2af0*/  IADD3 R29, P2, PT, R34, -UR6, RZ ;  /* 0x80000006221d7c10 */ /* 0x000fe4000ff5e0ff */
[C---:B------:R-:W-:Y:S02]  /*2b00*/  ISETP.GE.U32.AND.EX P0, PT, R0.reuse, UR7, PT, P0 ;  /* 0x0000000700007c0c */ /* 0x040fe4000bf06100 */
[----:B------:R-:W-:Y:S02]  /*2b10*/  IADD3.X R27, PT, PT, R0, ~UR7, RZ, P2, !PT ;  /* 0x80000007001b7c10 */ /* 0x000fe400097fe4ff */
[----:B------:R-:W-:Y:S02]  /*2b20*/  SEL R29, R29, R34, P0 ;  /* 0x000000221d1d7207 */ /* 0x000fe40000000000 */
[----:B------:R-:W-:-:S02]  /*2b30*/  SEL R27, R27, R0, P0 ;  /* 0x000000001b1b7207 */ /* 0x000fc40000000000 */
[C---:B------:R-:W-:Y:S02]  /*2b40*/  ISETP.GE.U32.AND P0, PT, R29.reuse, UR6, PT ;  /* 0x000000061d007c0c */ /* 0x040fe4000bf06070 */
[----:B------:R-:W-:Y:S02]  /*2b50*/  IADD3 R26, P2, PT, R29, -UR6, RZ ;  /* 0x800000061d1a7c10 */ /* 0x000fe4000ff5e0ff */
[C---:B------:R-:W-:Y:S02]  /*2b60*/  ISETP.GE.U32.AND.EX P0, PT, R27.reuse, UR7, PT, P0 ;  /* 0x000000071b007c0c */ /* 0x040fe4000bf06100 */
[----:B------:R-:W-:Y:S02]  /*2b70*/  IADD3.X R0, PT, PT, R27, ~UR7, RZ, P2, !PT ;  /* 0x800000071b007c10 */ /* 0x000fe400097fe4ff */
[----:B------:R-:W-:Y:S02]  /*2b80*/  SEL R26, R26, R29, P0 ;  /* 0x0000001d1a1a7207 */ /* 0x000fe40000000000 */
[----:B------:R-:W-:-:S02]  /*2b90*/  SEL R29, R0, R27, P0 ;  /* 0x0000001b001d7207 */ /* 0x000fc40000000000 */
[-C--:B------:R-:W-:Y:S02]  /*2ba0*/  IADD3 R27, P2, PT, RZ, -R26.reuse, RZ ;  /* 0x8000001aff1b7210 */ /* 0x080fe40007f5e0ff */
[----:B------:R-:W-:Y:S02]  /*2bb0*/  ISETP.NE.U32.AND P0, PT, RZ, UR20, PT ;  /* 0x00000014ff007c0c */ /* 0x000fe4000bf05070 */
[----:B------:R-:W-:Y:S01]  /*2bc0*/  SEL R27, R27, R26, !P1 ;  /* 0x0000001a1b1b7207 */ /* 0x000fe20004800000 */
[----:B------:R-:W-:Y:S01]  /*2bd0*/  IMAD.X R0, RZ, RZ, ~R29, P2 ;  /* 0x000000ffff007224 */ /* 0x000fe200010e0e1d */
[----:B------:R-:W-:-:S04]  /*2be0*/  ISETP.NE.AND.EX P0, PT, RZ, UR21, PT, P0 ;  /* 0x00000015ff007c0c */ /* 0x000fc8000bf05300 */
[----:B------:R-:W-:Y:S01]  /*2bf0*/  SEL R0, R0, R29, !P1 ;  /* 0x0000001d00007207 */ /* 0x000fe20004800000 */
[----:B------:R-:W-:Y:S01]  /*2c00*/  IMAD.MOV.U32 R29, RZ, RZ, 0x0 ;  /* 0x00000000ff1d7424 */ /* 0x000fe200078e00ff */
[----:B------:R-:W-:Y:S02]  /*2c10*/  SEL R27, R27, 0xffffffff, P0 ;  /* 0xffffffff1b1b7807 */ /* 0x000fe40000000000 */
[----:B------:R-:W-:Y:S01]  /*2c20*/  SEL R0, R0, 0xffffffff, P0 ;  /* 0xffffffff00007807 */ /* 0x000fe20000000000 */
[----:B------:R-:W-:Y:S06]  /*2c30*/  RET.REL.NODEC R28 `(_Z9tsp_tpredPfS_lPyll) ;  /* 0xffffffd01cf07950 */ /* 0x000fec0003c3ffff */
        .weak           $__internal_6_$__cuda_sm20_rem_u64
        .type           $__internal_6_$__cuda_sm20_rem_u64,@function
        .size           $__internal_6_$__cuda_sm20_rem_u64,($__internal_7_$__cuda_sm20_sqrt_rn_f32_slowpath - $__internal_6_$__cuda_sm20_rem_u64)
$__internal_6_$__cuda_sm20_rem_u64:
[----:B------:R-:W0:Y:S01]  /*2c40*/  LDCU.64 UR4, c[0x0][0x3a0] ;  /* 0x00007400ff0477ac */ /* 0x000e220008000a00 */
[----:B------:R-:W1:Y:S01]  /*2c50*/  LDC.64 R2, c[0x0][0x3a0] ;  /* 0x0000e800ff027b82 */ /* 0x000e620000000a00 */
[----:B0-----:R-:W0:Y:S08]  /*2c60*/  I2F.U64.RP R8, UR4 ;  /* 0x0000000400087d12 */ /* 0x001e300008309000 */
[----:B0-----:R-:W0:Y:S02]  /*2c70*/  MUFU.RCP R8, R8 ;  /* 0x0000000800087308 */ /* 0x001e240000001000 */
[----:B0-----:R-:W-:-:S06]  /*2c80*/  IADD3 R4, PT, PT, R8, 0x1ffffffe, RZ ;  /* 0x1ffffffe08047810 */ /* 0x001fcc0007ffe0ff */
[----:B------:R-:W1:Y:S02]  /*2c90*/  F2I.U64.TRUNC R4, R4 ;  /* 0x0000000400047311 */ /* 0x000e64000020d800 */
[----:B-1----:R-:W-:-:S04]  /*2ca0*/  IMAD.WIDE.U32 R6, R4, R2, RZ ;  /* 0x0000000204067225 */ /* 0x002fc800078e00ff */
[----:B------:R-:W-:Y:S01]  /*2cb0*/  IMAD R7, R4, R3, R7 ;  /* 0x0000000304077224 */ /* 0x000fe200078e0207 */
[----:B------:R-:W-:-:S03]  /*2cc0*/  IADD3 R13, P0, PT, RZ, -R6, RZ ;  /* 0x80000006ff0d7210 */ /* 0x000fc60007f1e0ff */
[----:B------:R-:W-:Y:S02]  /*2cd0*/  IMAD R7, R5, R2, R7 ;  /* 0x0000000205077224 */ /* 0x000fe400078e0207 */
[----:B------:R-:W-:-:S04]  /*2ce0*/  IMAD.HI.U32 R6, R4, R13, RZ ;  /* 0x0000000d04067227 */ /* 0x000fc800078e00ff */
[----:B------:R-:W-:Y:S01]  /*2cf0*/  IMAD.X R15, RZ, RZ, ~R7, P0 ;  /* 0x000000ffff0f7224 */ /* 0x000fe200000e0e07 */
[----:B------:R-:W-:-:S03]  /*2d00*/  MOV R7, R4 ;  /* 0x0000000400077202 */ /* 0x000fc60000000f00 */
[-C--:B------:R-:W-:Y:S02]  /*2d10*/  IMAD R17, R5, R15.reuse, RZ ;  /* 0x0000000f05117224 */ /* 0x080fe400078e02ff */
[----:B------:R-:W-:-:S04]  /*2d20*/  IMAD.WIDE.U32 R6, P0, R4, R15, R6 ;  /* 0x0000000f04067225 */ /* 0x000fc80007800006 */
[----:B------:R-:W-:-:S04]  /*2d30*/  IMAD.HI.U32 R15, R5, R15, RZ ;  /* 0x0000000f050f7227 */ /* 0x000fc800078e00ff */
[----:B------:R-:W-:-:S05]  /*2d40*/  IMAD.HI.U32 R6, P1, R5, R13, R6 ;  /* 0x0000000d05067227 */ /* 0x000fca0007820006 */
[----:B------:R-:W-:Y:S01]  /*2d50*/  IADD3 R7, P2, PT, R17, R6, RZ ;  /* 0x0000000611077210 */ /* 0x000fe20007f5e0ff */
[----:B------:R-:W-:-:S04]  /*2d60*/  IMAD.X R6, R15, 0x1, R5, P0 ;  /* 0x000000010f067824 */ /* 0x000fc800000e0605 */
[----:B------:R-:W-:Y:S01]  /*2d70*/  IMAD.WIDE.U32 R4, R7, R2, RZ ;  /* 0x0000000207047225 */ /* 0x000fe200078e00ff */
[----:B------:R-:W-:-:S03]  /*2d80*/  IADD3.X R13, PT, PT, RZ, RZ, R6, P2, P1 ;  /* 0x000000ffff0d7210 */ /* 0x000fc600017e2406 */
[----:B------:R-:W-:Y:S01]  /*2d90*/  IMAD R5, R7, R3, R5 ;  /* 0x0000000307057224 */ /* 0x000fe200078e0205 */
[----:B------:R-:W-:-:S03]  /*2da0*/  IADD3 R15, P0, PT, RZ, -R4, RZ ;  /* 0x80000004ff0f7210 */ /* 0x000fc60007f1e0ff */
[----:B------:R-:W-:Y:S02]  /*2db0*/  IMAD R5, R13, R2, R5 ;  /* 0x000000020d057224 */ /* 0x000fe400078e0205 */
[----:B------:R-:W-:-:S03]  /*2dc0*/  IMAD.HI.U32 R6, R7, R15, RZ ;  /* 0x0000000f07067227 */ /* 0x000fc600078e00ff */
[----:B------:R-:W-:Y:S01]  /*2dd0*/  IADD3.X R4, PT, PT, RZ, ~R5, RZ, P0, !PT ;  /* 0x80000005ff047210 */ /* 0x000fe200007fe4ff */
[----:B------:R-:W-:-:S04]  /*2de0*/  HFMA2 R5, -RZ, RZ, 0, 0 ;  /* 0x00000000ff057431 */ /* 0x000fc800000001ff */
[----:B------:R-:W-:-:S04]  /*2df0*/  IMAD.WIDE.U32 R6, P0, R7, R4, R6 ;  /* 0x0000000407067225 */ /* 0x000fc80007800006 */
[C---:B------:R-:W-:Y:S02]  /*2e00*/  IMAD R8, R13.reuse, R4, RZ ;  /* 0x000000040d087224 */ /* 0x040fe400078e02ff */
[----:B------:R-:W-:-:S04]  /*2e10*/  IMAD.HI.U32 R7, P1, R13, R15, R6 ;  /* 0x0000000f0d077227 */ /* 0x000fc80007820006 */
        /* <DEDUP_REMOVED lines=11> */
[----:B------:R-:W-:-:S03]  /*2ed0*/  IMAD.WIDE.U32 R4, R7, R2, RZ ;  /* 0x0000000207047225 */ /* 0x000fc600078e00ff */
[----:B------:R-:W-:Y:S01]  /*2ee0*/  IADD3.X R13, PT, PT, RZ, R6, RZ, P1, !PT ;  /* 0x00000006ff0d7210 */ /* 0x000fe20000ffe4ff */
[----:B------:R-:W-:Y:S01]  /*2ef0*/  IMAD R7, R7, R3, R5 ;  /* 0x0000000307077224 */ /* 0x000fe200078e0205 */
[----:B------:R-:W-:-:S03]  /*2f00*/  IADD3 R15, P1, PT, -R4, R10, RZ ;  /* 0x0000000a040f7210 */ /* 0x000fc60007f3e1ff */
[-C--:B------:R-:W-:Y:S01]  /*2f10*/  IMAD R4, R13, R2.reuse, R7 ;  /* 0x000000020d047224 */ /* 0x080fe200078e0207 */
[----:B------:R-:W-:-:S03]  /*2f20*/  ISETP.GE.U32.AND P0, PT, R15, R2, PT ;  /* 0x000000020f00720c */ /* 0x000fc60003f06070 */
[----:B------:R-:W-:Y:S01]  /*2f30*/  IMAD.X R4, R9, 0x1, ~R4, P1 ;  /* 0x0000000109047824 */ /* 0x000fe200008e0e04 */
[----:B------:R-:W-:-:S04]  /*2f40*/  IADD3 R5, P1, PT, R15, -R2, RZ ;  /* 0x800000020f057210 */ /* 0x000fc80007f3e0ff */
[CC--:B------:R-:W-:Y:S02]  /*2f50*/  ISETP.GE.U32.AND.EX P0, PT, R4.reuse, R3.reuse, PT, P0 ;  /* 0x000000030400720c */ /* 0x0c0fe40003f06100 */
[----:B------:R-:W-:Y:S02]  /*2f60*/  IADD3.X R6, PT, PT, R4, ~R3, RZ, P1, !PT ;  /* 0x8000000304067210 */ /* 0x000fe40000ffe4ff */
[----:B------:R-:W-:Y:S02]  /*2f70*/  SEL R5, R5, R15, P0 ;  /* 0x0000000f05057207 */ /* 0x000fe40000000000 */
[----:B------:R-:W-:Y:S02]  /*2f80*/  SEL R6, R6, R4, P0 ;  /* 0x0000000406067207 */ /* 0x000fe40000000000 */
[C---:B------:R-:W-:Y:S01]  /*2f90*/  ISETP.GE.U32.AND P0, PT, R5.reuse, R2, PT ;  /* 0x000000020500720c */ /* 0x040fe20003f06070 */
[----:B------:R-:W-:Y:S01]  /*2fa0*/  IMAD.IADD R4, R5, 0x1, -R2 ;  /* 0x0000000105047824 */ /* 0x000fe200078e0a02 */
[----:B------:R-:W-:-:S02]  /*2fb0*/  ISETP.NE.U32.AND P1, PT, R2, RZ, PT ;  /* 0x000000ff0200720c */ /* 0x000fc40003f25070 */
[----:B------:R-:W-:Y:S02]  /*2fc0*/  ISETP.GE.U32.AND.EX P0, PT, R6, R3, PT, P0 ;  /* 0x000000030600720c */ /* 0x000fe40003f06100 */
[----:B------:R-:W-:Y:S01]  /*2fd0*/  ISETP.NE.AND.EX P1, PT, R3, RZ, PT, P1 ;  /* 0x000000ff0300720c */ /* 0x000fe20003f25310 */
[----:B------:R-:W-:Y:S01]  /*2fe0*/  IMAD.MOV.U32 R3, RZ, RZ, 0x0 ;  /* 0x00000000ff037424 */ /* 0x000fe200078e00ff */
[----:B------:R-:W-:Y:S02]  /*2ff0*/  MOV R2, R0 ;  /* 0x0000000000027202 */ /* 0x000fe40000000f00 */
[----:B------:R-:W-:-:S04]  /*3000*/  SEL R4, R4, R5, P0 ;  /* 0x0000000504047207 */ /* 0x000fc80000000000 */
[----:B------:R-:W-:Y:S01]  /*3010*/  SEL R4, R4, 0xffffffff, P1 ;  /* 0xffffffff04047807 */ /* 0x000fe20000800000 */
[----:B------:R-:W-:Y:S06]  /*3020*/  RET.REL.NODEC R2 `(_Z9tsp_tpredPfS_lPyll) ;  /* 0xffffffcc02f47950 */ /* 0x000fec0003c3ffff */
        .weak           $__internal_7_$__cuda_sm20_sqrt_rn_f32_slowpath
        .type           $__internal_7_$__cuda_sm20_sqrt_rn_f32_slowpath,@function
        .size           $__internal_7_$__cuda_sm20_sqrt_rn_f32_slowpath,(.L_x_178 - $__internal_7_$__cuda_sm20_sqrt_rn_f32_slowpath)
$__internal_7_$__cuda_sm20_sqrt_rn_f32_slowpath:
        /* <DEDUP_REMOVED lines=10> */
[----:B------:R-:W-:Y:S01]  /*30d0*/  @P0 FFMA R34, R14, 1.84467440737095516160e+19, RZ ;  /* 0x5f8000000e220823 */ /* 0x000fe200000000ff */
[----:B------:R-:W-:-:S03]  /*30e0*/  @!P0 MOV R29, R14 ;  /* 0x0000000e001d8202 */ /* 0x000fc60000000f00 */
[----:B------:R-:W0:Y:S02]  /*30f0*/  @P0 MUFU.RSQ R28, R34 ;  /* 0x00000022001c0308 */ /* 0x000e240000001400 */
[----:B0-----:R-:W-:Y:S01]  /*3100*/  @P0 FMUL.FTZ R27, R34, R28 ;  /* 0x0000001c221b0220 */ /* 0x001fe20000410000 */
[----:B------:R-:W-:-:S03]  /*3110*/  @P0 FMUL.FTZ R28, R28, 0.5 ;  /* 0x3f0000001c1c0820 */ /* 0x000fc60000410000 */
[----:B------:R-:W-:-:S04]  /*3120*/  @P0 FADD.FTZ R26, -R27, -RZ ;  /* 0x800000ff1b1a0221 */ /* 0x000fc80000010100 */
[----:B------:R-:W-:-:S04]  /*3130*/  @P0 FFMA R26, R27, R26, R34 ;  /* 0x0000001a1b1a0223 */ /* 0x000fc80000000022 */
[----:B------:R-:W-:-:S04]  /*3140*/  @P0 FFMA R26, R26, R28, R27 ;  /* 0x0000001c1a1a0223 */ /* 0x000fc8000000001b */
[----:B------:R-:W-:-:S07]  /*3150*/  @P0 FMUL.FTZ R29, R26, 2.3283064365386962891e-10 ;  /* 0x2f8000001a1d0820 */ /* 0x000fce0000410000 */
.L_x_109:
[----:B------:R-:W-:Y:S02]  /*3160*/  HFMA2 R27, -RZ, RZ, 0, 0 ;  /* 0x00000000ff1b7431 */ /* 0x000fe400000001ff */
[----:B------:R-:W-:-:S04]  /*3170*/  IMAD.MOV.U32 R26, RZ, RZ, R0 ;  /* 0x000000ffff1a7224 */ /* 0x000fc800078e0000 */
[----:B------:R-:W-:Y:S05]  /*3180*/  RET.REL.NODEC R26 `(_Z9tsp_tpredPfS_lPyll) ;  /* 0xffffffcc1a9c7950 */ /* 0x000fea0003c3ffff */
.L_x_110:
        /* <DEDUP_REMOVED lines=15> */
.L_x_178:


//--------------------- .text._Z7tsp_tprPfS_lPyl  --------------------------
	.section	.text._Z7tsp_tprPfS_lPyl,"ax",@progbits
	.align	128
        .global         _Z7tsp_tprPfS_lPyl
        .type           _Z7tsp_tprPfS_lPyl,@function
        .size           _Z7tsp_tprPfS_lPyl,(.L_x_179 - _Z7tsp_tprPfS_lPyl)
        .other          _Z7tsp_tprPfS_lPyl,@"STO_CUDA_ENTRY STV_DEFAULT"
_Z7tsp_tprPfS_lPyl:
.text._Z7tsp_tprPfS_lPyl:
        /* <DEDUP_REMOVED lines=9> */
[----:B------:R-:W-:Y:S01]  /*0090*/  IADD3 R10, P1, PT, R12, 0x1, RZ ;  /* 0x000000010c0a7810 */ /* 0x000fe20007f3e0ff */
[----:B------:R-:W0:Y:S01]  /*00a0*/  LDCU.64 UR4, c[0x0][0x390] ;  /* 0x00007200ff0477ac */ /* 0x000e220008000a00 */
[----:B------:R-:W-:Y:S02]  /*00b0*/  BSSY.RECONVERGENT B0, `(.L_x_111) ;  /* 0x0000117000007945 */ /* 0x000fe40003800200 */
[----:B------:R-:W-:Y:S01]  /*00c0*/  ISETP.GE.U32.AND P0, PT, R10, UR8, PT ;  /* 0x000000080a007c0c */ /* 0x000fe2000bf06070 */
[----:B------:R-:W-:Y:S01]  /*00d0*/  IMAD.X R11, RZ, RZ, RZ, P1 ;  /* 0x000000ffff0b7224 */ /* 0x000fe200008e06ff */
[----:B------:R-:W1:Y:S04]  /*00e0*/  LDCU.64 UR6, c[0x0][0x358] ;  /* 0x00006b00ff0677ac */ /* 0x000e680008000a00 */
[----:B------:R-:W-:Y:S01]  /*00f0*/  ISETP.GE.U32.AND.EX P0, PT, R11, UR9, PT, P0 ;  /* 0x000000090b007c0c */ /* 0x000fe2000bf06100 */
[----:B------:R-:W2:Y:S01]  /*0100*/  LDCU.64 UR14, c[0x0][0x3a0] ;  /* 0x00007400ff0e77ac */ /* 0x000ea20008000a00 */
[----:B------:R-:W3:Y:S01]  /*0110*/  LDCU.64 UR12, c[0x0][0x390] ;  /* 0x00007200ff0c77ac */ /* 0x000ee20008000a00 */
[----:B------:R-:W4:Y:S01]  /*0120*/  LDCU.128 UR16, c[0x0][0x380] ;  /* 0x00007000ff1077ac */ /* 0x000f220008000c00 */
[----:B0-----:R-:W-:-:S02]  /*0130*/  IMAD.U32 R30, RZ, RZ, UR4 ;  /* 0x00000004ff1e7e24 */ /* 0x001fc4000f8e00ff */
[----:B------:R-:W-:-:S07]  /*0140*/  IMAD.U32 R28, RZ, RZ, UR5 ;  /* 0x00000005ff1c7e24 */ /* 0x000fce000f8e00ff */
[----:B------:R-:W-:Y:S05]  /*0150*/  @P0 BRA `(.L_x_112) ;  /* 0x0000001000300947 */ /* 0x000fea0003800000 */
[----:B------:R-:W0:Y:S01]  /*0160*/  LDC.64 R8, c[0x0][0x388] ;  /* 0x0000e200ff087b82 */ /* 0x000e220000000a00 */
[----:B------:R-:W5:Y:S01]  /*0170*/  LDCU.128 UR8, c[0x0][0x380] ;  /* 0x00007000ff0877ac */ /* 0x000f620008000c00 */
[--C-:B------:R-:W-:Y:S02]  /*0180*/  SHF.R.S64 R14, RZ, 0x1e, R10.reuse ;  /* 0x0000001eff0e7819 */ /* 0x100fe4000000100a */
[----:B------:R-:W-:-:S04]  /*0190*/  SHF.R.S32.HI R0, RZ, 0x1e, R10 ;  /* 0x0000001eff007819 */ /* 0x000fc8000001140a */
[----:B------:R-:W2:Y:S01]  /*01a0*/  LDC.64 R6, c[0x0][0x380] ;  /* 0x0000e000ff067b82 */ /* 0x000ea20000000a00 */
[C---:B-----5:R-:W-:Y:S02]  /*01b0*/  IADD3 R2, P1, PT, R14.reuse, UR10, RZ ;  /* 0x0000000a0e027c10 */ /* 0x060fe4000ff3e0ff */
[----:B------:R-:W-:Y:S02]  /*01c0*/  IADD3 R14, P0, PT, R14, UR8, RZ ;  /* 0x000000080e0e7c10 */ /* 0x000fe4000ff1e0ff */
[----:B------:R-:W-:Y:S01]  /*01d0*/  IADD3.X R3, PT, PT, R0, UR11, RZ, P1, !PT ;  /* 0x0000000b00037c10 */ /* 0x000fe20008ffe4ff */
[----:B0-----:R-:W-:Y:S01]  /*01e0*/  IMAD.WIDE R8, R12, 0x4, R8 ;  /* 0x000000040c087825 */ /* 0x001fe200078e0208 */
[----:B------:R-:W-:-:S04]  /*01f0*/  IADD3.X R15, PT, PT, R0, UR9, RZ, P0, !PT ;  /* 0x00000009000f7c10 */ /* 0x000fc800087fe4ff */
[----:B-1----:R-:W5:Y:S01]  /*0200*/  LDG.E R3, desc[UR6][R2.64] ;  /* 0x0000000602037981 */ /* 0x002f62000c1e1900 */
[----:B--2---:R-:W-:-:S03]  /*0210*/  IMAD.WIDE R6, R12, 0x4, R6 ;  /* 0x000000040c067825 */ /* 0x004fc600078e0206 */
[----:B------:R-:W5:Y:S04]  /*0220*/  LDG.E R4, desc[UR6][R8.64] ;  /* 0x0000000608047981 */ /* 0x000f68000c1e1900 */
[----:B------:R-:W2:Y:S04]  /*0230*/  LDG.E R5, desc[UR6][R14.64] ;  /* 0x000000060e057981 */ /* 0x000ea8000c1e1900 */
[----:B------:R-:W2:Y:S01]  /*0240*/  LDG.E R6, desc[UR6][R6.64] ;  /* 0x0000000606067981 */ /* 0x000ea2000c1e1900 */
[----:B------:R-:W-:Y:S01]  /*0250*/  BSSY.RECONVERGENT B1, `(.L_x_113) ;  /* 0x0000010000017945 */ /* 0x000fe20003800200 */
[----:B-----5:R-:W-:-:S04]  /*0260*/  FADD R16, R4, -R3 ;  /* 0x8000000304107221 */ /* 0x020fc80000000000 */
[----:B------:R-:W-:Y:S01]  /*0270*/  FMUL R17, R16, R16 ;  /* 0x0000001010117220 */ /* 0x000fe20000400000 */
[----:B--2---:R-:W-:-:S04]  /*0280*/  FADD R0, R6, -R5 ;  /* 0x8000000506007221 */ /* 0x004fc80000000000 */
[----:B------:R-:W-:-:S04]  /*0290*/  FFMA R0, R0, R0, R17 ;  /* 0x0000000000007223 */ /* 0x000fc80000000011 */
[----:B------:R-:W-:Y:S01]  /*02a0*/  VIADD R16, R0, 0xf3000000 ;  /* 0xf300000000107836 */ /* 0x000fe20000000000 */
[----:B------:R0:W1:Y:S04]  /*02b0*/  MUFU.RSQ R17, R0 ;  /* 0x0000000000117308 */ /* 0x0000680000001400 */
[----:B------:R-:W-:-:S13]  /*02c0*/  ISETP.GT.U32.AND P0, PT, R16, 0x727fffff, PT ;  /* 0x727fffff1000780c */ /* 0x000fda0003f04070 */
[----:B01----:R-:W-:Y:S05]  /*02d0*/  @!P0 BRA `(.L_x_114) ;  /* 0x00000000000c8947 */ /* 0x003fea0003800000 */
[----:B------:R-:W-:-:S07]  /*02e0*/  MOV R2, 0x300 ;  /* 0x0000030000027802 */ /* 0x000fce0000000f00 */
[----:B---34-:R-:W-:Y:S05]  /*02f0*/  CALL.REL.NOINC `($__internal_8_$__cuda_sm20_sqrt_rn_f32_slowpath) ;  /* 0x0000000c00ec7944 */ /* 0x018fea0003c00000 */
[----:B------:R-:W-:Y:S05]  /*0300*/  BRA `(.L_x_115) ;  /* 0x0000000000107947 */ /* 0x000fea0003800000 */
.L_x_114:
[----:B------:R-:W-:Y:S01]  /*0310*/  FMUL.FTZ R7, R0, R17 ;  /* 0x0000001100077220 */ /* 0x000fe20000410000 */
[----:B------:R-:W-:-:S03]  /*0320*/  FMUL.FTZ R16, R17, 0.5 ;  /* 0x3f00000011107820 */ /* 0x000fc60000410000 */
[----:B------:R-:W-:-:S04]  /*0330*/  FFMA R0, -R7, R7, R0 ;  /* 0x0000000707007223 */ /* 0x000fc80000000100 */
[----:B------:R-:W-:-:S07]  /*0340*/  FFMA R16, R0, R16, R7 ;  /* 0x0000001000107223 */ /* 0x000fce0000000007 */
.L_x_115:
[----:B---34-:R-:W-:Y:S05]  /*0350*/  BSYNC.RECONVERGENT B1 ;  /* 0x0000000000017941 */ /* 0x018fea0003800200 */
.L_x_113:
[----:B------:R-:W0:Y:S01]  /*0360*/  LDC R17, c[0x0][0x3a0] ;  /* 0x0000e800ff117b82 */ /* 0x000e220000000800 */
[----:B------:R-:W-:Y:S02]  /*0370*/  IMAD.MOV.U32 R8, RZ, RZ, R12 ;  /* 0x000000ffff087224 */ /* 0x000fe400078e000c */
[----:B------:R-:W-:-:S05]  /*0380*/  IMAD.MOV.U32 R9, RZ, RZ, RZ ;  /* 0x000000ffff097224 */ /* 0x000fca00078e00ff */
[----:B------:R-:W1:Y:S08]  /*0390*/  LDC R2, c[0x0][0x3a4] ;  /* 0x0000e900ff027b82 */ /* 0x000e700000000800 */
[----:B------:R-:W2:Y:S01]  /*03a0*/  LDC R30, c[0x0][0x390] ;  /* 0x0000e400ff1e7b82 */ /* 0x000ea20000000800 */
[----:B0-----:R-:W-:Y:S01]  /*03b0*/  IMAD.IADD R0, R12, 0x1, -R17 ;  /* 0x000000010c007824 */ /* 0x001fe200078e0a11 */
[----:B------:R-:W-:-:S06]  /*03c0*/  IADD3 R7, P2, PT, R17, -0x2, RZ ;  /* 0xfffffffe11077810 */ /* 0x000fcc0007f5e0ff */
[----:B------:R-:W0:Y:S01]  /*03d0*/  LDC R28, c[0x0][0x394] ;  /* 0x0000e500ff1c7b82 */ /* 0x000e220000000800 */
[----:B------:R-:W-:Y:S02]  /*03e0*/  LOP3.LUT R0, R0, 0x1, RZ, 0xc0, !PT ;  /* 0x0000000100007812 */ /* 0x000fe400078ec0ff */
[----:B------:R-:W-:Y:S01]  /*03f0*/  ISETP.NE.U32.AND P1, PT, R7, R12, PT ;  /* 0x0000000c0700720c */ /* 0x000fe20003f25070 */
[----:B------:R-:W-:Y:S01]  /*0400*/  IMAD.MOV.U32 R7, RZ, RZ, R10 ;  /* 0x000000ffff077224 */ /* 0x000fe200078e000a */
[----:B------:R-:W-:Y:S02]  /*0410*/  ISETP.NE.U32.AND P0, PT, R0, 0x1, PT ;  /* 0x000000010000780c */ /* 0x000fe40003f05070 */
[----:B-1----:R-:W-:Y:S02]  /*0420*/  IADD3.X R0, PT, PT, R2, -0x1, RZ, P2, !PT ;  /* 0xffffffff02007810 */ /* 0x002fe400017fe4ff */
[----:B------:R-:W-:Y:S02]  /*0430*/  ISETP.NE.U32.AND.EX P0, PT, RZ, RZ, PT, P0 ;  /* 0x000000ffff00720c */ /* 0x000fe40003f05100 */
[----:B------:R-:W-:-:S11]  /*0440*/  ISETP.NE.AND.EX P1, PT, R0, RZ, PT, P1 ;  /* 0x000000ff0000720c */ /* 0x000fd60003f25310 */
[----:B------:R-:W-:Y:S01]  /*0450*/  @P0 IADD3 R7, P2, PT, R12, 0x2, RZ ;  /* 0x000000020c070810 */ /* 0x000fe20007f5e0ff */
[----:B------:R-:W-:Y:S02]  /*0460*/  @P0 IMAD.MOV.U32 R8, RZ, RZ, R10 ;  /* 0x000000ffff080224 */ /* 0x000fe400078e000a */
[--C-:B------:R-:W-:Y:S02]  /*0470*/  IMAD.MOV.U32 R10, RZ, RZ, R11.reuse ;  /* 0x000000ffff0a7224 */ /* 0x100fe400078e000b */
[----:B------:R-:W-:Y:S02]  /*0480*/  @P0 IMAD.MOV.U32 R9, RZ, RZ, R11 ;  /* 0x000000ffff090224 */ /* 0x000fe400078e000b */
[----:B------:R-:W-:Y:S01]  /*0490*/  @P0 IMAD.X R10, RZ, RZ, RZ, P2 ;  /* 0x000000ffff0a0224 */ /* 0x000fe200010e06ff */
[----:B--2---:R-:W-:Y:S06]  /*04a0*/  @!P1 BRA `(.L_x_112) ;  /* 0x0000000c005c9947 */ /* 0x004fec0003800000 */
[----:B------:R-:W-:Y:S01]  /*04b0*/  IMAD.MOV.U32 R13, RZ, RZ, RZ ;  /* 0x000000ffff0d7224 */ /* 0x000fe200078e00ff */
[----:B------:R-:W-:Y:S01]  /*04c0*/  UMOV UR4, URZ ;  /* 0x000000ff00047c82 */ /* 0x000fe20008000000 */
[----:B------:R-:W-:Y:S01]  /*04d0*/  IADD3 R11, P0, PT, R17, -0x1, RZ ;  /* 0xffffffff110b7810 */ /* 0x000fe20007f1e0ff */
[----:B------:R1:W2:Y:S01]  /*04e0*/  F2I.S64.TRUNC R20, R16 ;  /* 0x0000001000147311 */ /* 0x0002a2000020d900 */
[----:B------:R-:W-:-:S04]  /*04f0*/  IMAD.WIDE.U32 R14, R12, R12, R12 ;  /* 0x0000000c0c0e7225 */ /* 0x000fc800078e000c */
[----:B------:R-:W-:-:S05]  /*0500*/  VIADD R13, R15, UR4 ;  /* 0x000000040f0d7c36 */ /* 0x000fca0008000000 */
[--C-:B------:R-:W-:Y:S02]  /*0510*/  SHF.R.U64 R14, R14, 0x1, R13.reuse ;  /* 0x000000010e0e7819 */ /* 0x100fe4000000120d */
[----:B------:R-:W-:Y:S02]  /*0520*/  SHF.R.U32.HI R0, RZ, 0x1, R13 ;  /* 0x00000001ff007819 */ /* 0x000fe4000001160d */
[----:B------:R-:W-:Y:S02]  /*0530*/  IADD3 R18, P1, PT, RZ, -R14, RZ ;  /* 0x8000000eff127210 */ /* 0x000fe40007f3e0ff */
[----:B------:R-:W-:-:S03]  /*0540*/  IADD3.X R13, PT, PT, R2, -0x1, RZ, P0, !PT ;  /* 0xffffffff020d7810 */ /* 0x000fc600007fe4ff */
[----:B------:R-:W-:Y:S02]  /*0550*/  IMAD.X R19, RZ, RZ, ~R0, P1 ;  /* 0x000000ffff137224 */ /* 0x000fe400008e0e00 */
[----:B------:R-:W-:Y:S02]  /*0560*/  IMAD R13, R13, R12, RZ ;  /* 0x0000000c0d0d7224 */ /* 0x000fe400078e02ff */
[----:B------:R-:W-:-:S04]  /*0570*/  IMAD.WIDE.U32 R18, R12, R11, R18 ;  /* 0x0000000b0c127225 */ /* 0x000fc800078e0012 */
[----:B------:R-:W-:Y:S02]  /*0580*/  IMAD.MOV.U32 R11, RZ, RZ, RZ ;  /* 0x000000ffff0b7224 */ /* 0x000fe400078e00ff */
[----:B------:R-:W-:Y:S02]  /*0590*/  IMAD.MOV.U32 R12, RZ, RZ, R7 ;  /* 0x000000ffff0c7224 */ /* 0x000fe400078e0007 */
[----:B-12---:R-:W-:-:S07]  /*05a0*/  IMAD.IADD R13, R19, 0x1, R13 ;  /* 0x00000001130d7824 */ /* 0x006fce00078e020d */
.L_x_134:
[--C-:B------:R-:W-:Y:S02]  /*05b0*/  SHF.R.S64 R16, R11, 0x1e, R12.reuse ;  /* 0x0000001e0b107819 */ /* 0x100fe4000000100c */
[----:B------:R-:W-:Y:S02]  /*05c0*/  SHF.R.S32.HI R0, RZ, 0x1e, R12 ;  /* 0x0000001eff007819 */ /* 0x000fe4000001140c */
[C---:B------:R-:W-:Y:S02]  /*05d0*/  IADD3 R14, P1, PT, R16.reuse, UR18, RZ ;  /* 0x00000012100e7c10 */ /* 0x040fe4000ff3e0ff */
[----:B------:R-:W-:Y:S02]  /*05e0*/  IADD3 R16, P0, PT, R16, UR16, RZ ;  /* 0x0000001010107c10 */ /* 0x000fe4000ff1e0ff */
[C---:B------:R-:W-:Y:S02]  /*05f0*/  IADD3.X R15, PT, PT, R0.reuse, UR19, RZ, P1, !PT ;  /* 0x00000013000f7c10 */ /* 0x040fe40008ffe4ff */
[----:B------:R-:W-:-:S04]  /*0600*/  IADD3.X R17, PT, PT, R0, UR17, RZ, P0, !PT ;  /* 0x0000001100117c10 */ /* 0x000fc800087fe4ff */
        /* <DEDUP_REMOVED lines=8> */
[----:B------:R1:W2:Y:S04]  /*0690*/  MUFU.RSQ R2, R23 ;  /* 0x0000001700027308 */ /* 0x0002a80000001400 */
[----:B------:R-:W-:-:S13]  /*06a0*/  ISETP.GT.U32.AND P0, PT, R0, 0x727fffff, PT ;  /* 0x727fffff0000780c */ /* 0x000fda0003f04070 */
[----:B-12---:R-:W-:Y:S05]  /*06b0*/  @!P0 BRA `(.L_x_117) ;  /* 0x0000000000108947 */ /* 0x006fea0003800000 */
[----:B------:R-:W-:Y:S01]  /*06c0*/  IMAD.MOV.U32 R0, RZ, RZ, R23 ;  /* 0x000000ffff007224 */ /* 0x000fe200078e0017 */
[----:B------:R-:W-:-:S07]  /*06d0*/  MOV R2, 0x6f0 ;  /* 0x000006f000027802 */ /* 0x000fce0000000f00 */
[----:B0-----:R-:W-:Y:S05]  /*06e0*/  CALL.REL.NOINC `($__internal_8_$__cuda_sm20_sqrt_rn_f32_slowpath) ;  /* 0x0000000800f07944 */ /* 0x001fea0003c00000 */
[----:B------:R-:W-:Y:S05]  /*06f0*/  BRA `(.L_x_118) ;  /* 0x0000000000107947 */ /* 0x000fea0003800000 */
.L_x_117:
[----:B------:R-:W-:Y:S01]  /*0700*/  FMUL.FTZ R16, R23, R2 ;  /* 0x0000000217107220 */ /* 0x000fe20000410000 */
[----:B------:R-:W-:-:S03]  /*0710*/  FMUL.FTZ R0, R2, 0.5 ;  /* 0x3f00000002007820 */ /* 0x000fc60000410000 */
[----:B------:R-:W-:-:S04]  /*0720*/  FFMA R23, -R16, R16, R23 ;  /* 0x0000001010177223 */ /* 0x000fc80000000117 */
[----:B------:R-:W-:-:S07]  /*0730*/  FFMA R16, R23, R0, R16 ;  /* 0x0000000017107223 */ /* 0x000fce0000000010 */
.L_x_118:
[----:B------:R-:W-:Y:S05]  /*0740*/  BSYNC.RECONVERGENT B1 ;  /* 0x0000000000017941 */ /* 0x000fea0003800200 */
.L_x_116:
[----:B------:R-:W-:-:S04]  /*0750*/  IADD3 R0, P1, PT, R8, 0x2, RZ ;  /* 0x0000000208007810 */ /* 0x000fc80007f3e0ff */
[----:B------:R-:W-:Y:S01]  /*0760*/  ISETP.NE.U32.AND P0, PT, R0, UR14, PT ;  /* 0x0000000e00007c0c */ /* 0x000fe2000bf05070 */
[----:B------:R-:W-:Y:S01]  /*0770*/  IMAD.X R2, RZ, RZ, R9, P1 ;  /* 0x000000ffff027224 */ /* 0x000fe200008e0609 */
[--C-:B------:R-:W-:Y:S02]  /*0780*/  SHF.R.S64 R34, RZ, 0x1e, R0.reuse ;  /* 0x0000001eff227819 */ /* 0x100fe40000001000 */
[----:B------:R-:W-:Y:S02]  /*0790*/  SHF.R.S32.HI R0, RZ, 0x1e, R0 ;  /* 0x0000001eff007819 */ /* 0x000fe40000011400 */
[----:B------:R-:W-:-:S04]  /*07a0*/  ISETP.NE.AND.EX P0, PT, R2, UR15, PT, P0 ;  /* 0x0000000f02007c0c */ /* 0x000fc8000bf05300 */
[----:B------:R-:W-:Y:S02]  /*07b0*/  SEL R34, R34, RZ, P0 ;  /* 0x000000ff22227207 */ /* 0x000fe40000000000 */
[----:B------:R-:W-:Y:S02]  /*07c0*/  SEL R0, R0, RZ, P0 ;  /* 0x000000ff00007207 */ /* 0x000fe40000000000 */
        /* <DEDUP_REMOVED lines=10> */
[----:B------:R-:W-:Y:S02]  /*0870*/  FFMA R25, R0, R0, R23 ;  /* 0x0000000000197223 */ /* 0x000fe40000000017 */
[----:B------:R1:W2:Y:S02]  /*0880*/  F2I.S64.TRUNC R22, R16 ;  /* 0x0000001000167311 */ /* 0x0002a4000020d900 */
[----:B------:R-:W-:-:S05]  /*0890*/  VIADD R0, R25, 0xf3000000 ;  /* 0xf300000019007836 */ /* 0x000fca0000000000 */
[----:B------:R-:W-:Y:S01]  /*08a0*/  ISETP.GT.U32.AND P0, PT, R0, 0x727fffff, PT ;  /* 0x727fffff0000780c */ /* 0x000fe20003f04070 */
[----:B------:R1:W3:-:S12]  /*08b0*/  MUFU.RSQ R2, R25 ;  /* 0x0000001900027308 */ /* 0x0002d80000001400 */
[----:B-12---:R-:W-:Y:S05]  /*08c0*/  @!P0 BRA `(.L_x_120) ;  /* 0x0000000000108947 */ /* 0x006fea0003800000 */
[----:B------:R-:W-:Y:S01]  /*08d0*/  IMAD.MOV.U32 R0, RZ, RZ, R25 ;  /* 0x000000ffff007224 */ /* 0x000fe200078e0019 */
[----:B---3--:R-:W-:-:S07]  /*08e0*/  MOV R2, 0x900 ;  /* 0x0000090000027802 */ /* 0x008fce0000000f00 */
[----:B0-----:R-:W-:Y:S05]  /*08f0*/  CALL.REL.NOINC `($__internal_8_$__cuda_sm20_sqrt_rn_f32_slowpath) ;  /* 0x00000008006c7944 */ /* 0x001fea0003c00000 */
[----:B------:R-:W-:Y:S05]  /*0900*/  BRA `(.L_x_121) ;  /* 0x0000000000107947 */ /* 0x000fea0003800000 */
.L_x_120:
[----:B---3--:R-:W-:Y:S01]  /*0910*/  FMUL.FTZ R16, R25, R2 ;  /* 0x0000000219107220 */ /* 0x008fe20000410000 */
[----:B------:R-:W-:-:S03]  /*0920*/  FMUL.FTZ R0, R2, 0.5 ;  /* 0x3f00000002007820 */ /* 0x000fc60000410000 */
[----:B------:R-:W-:-:S04]  /*0930*/  FFMA R25, -R16, R16, R25 ;  /* 0x0000001010197223 */ /* 0x000fc80000000119 */
[----:B------:R-:W-:-:S07]  /*0940*/  FFMA R16, R25, R0, R16 ;  /* 0x0000000019107223 */ /* 0x000fce0000000010 */
.L_x_121:
[----:B------:R-:W-:Y:S05]  /*0950*/  BSYNC.RECONVERGENT B1 ;  /* 0x0000000000017941 */ /* 0x000fea0003800200 */
.L_x_119:
[----:B------:R-:W-:Y:S01]  /*0960*/  FADD R15, R15, -R26 ;  /* 0x8000001a0f0f7221 */ /* 0x000fe20000000000 */
[----:B------:R-:W-:Y:S01]  /*0970*/  FADD R17, R17, -R34 ;  /* 0x8000002211117221 */ /* 0x000fe20000000000 */
[----:B------:R1:W2:Y:S01]  /*0980*/  F2I.S64.TRUNC R26, R16 ;  /* 0x00000010001a7311 */ /* 0x0002a2000020d900 */
[----:B------:R-:W-:Y:S01]  /*0990*/  BSSY.RECONVERGENT B1, `(.L_x_122) ;  /* 0x0000010000017945 */ /* 0x000fe20003800200 */
[----:B------:R-:W-:-:S04]  /*09a0*/  FMUL R0, R15, R15 ;  /* 0x0000000f0f007220 */ /* 0x000fc80000400000 */
[----:B------:R-:W-:-:S04]  /*09b0*/  FFMA R15, R17, R17, R0 ;  /* 0x00000011110f7223 */ /* 0x000fc80000000000 */
[----:B------:R-:W-:Y:S01]  /*09c0*/  VIADD R0, R15, 0xf3000000 ;  /* 0xf30000000f007836 */ /* 0x000fe20000000000 */
[----:B------:R1:W3:Y:S04]  /*09d0*/  MUFU.RSQ R2, R15 ;  /* 0x0000000f00027308 */ /* 0x0002e80000001400 */
[----:B------:R-:W-:-:S13]  /*09e0*/  ISETP.GT.U32.AND P0, PT, R0, 0x727fffff, PT ;  /* 0x727fffff0000780c */ /* 0x000fda0003f04070 */
[----:B-123--:R-:W-:Y:S05]  /*09f0*/  @!P0 BRA `(.L_x_123) ;  /* 0x0000000000148947 */ /* 0x00efea0003800000 */
[----:B------:R-:W-:Y:S01]  /*0a00*/  IMAD.MOV.U32 R0, RZ, RZ, R15 ;  /* 0x000000ffff007224 */ /* 0x000fe200078e000f */
[----:B------:R-:W-:-:S07]  /*0a10*/  MOV R2, 0xa30 ;  /* 0x00000a3000027802 */ /* 0x000fce0000000f00 */
[----:B0-----:R-:W-:Y:S05]  /*0a20*/  CALL.REL.NOINC `($__internal_8_$__cuda_sm20_sqrt_rn_f32_slowpath) ;  /* 0x0000000800207944 */ /* 0x001fea0003c00000 */
[----:B------:R-:W-:Y:S01]  /*0a30*/  IMAD.MOV.U32 R24, RZ, RZ, R16 ;  /* 0x000000ffff187224 */ /* 0x000fe200078e0010 */
[----:B------:R-:W-:Y:S06]  /*0a40*/  BRA `(.L_x_124) ;  /* 0x0000000000107947 */ /* 0x000fec0003800000 */
.L_x_123:
[----:B------:R-:W-:Y:S01]  /*0a50*/  FMUL.FTZ R24, R15, R2 ;  /* 0x000000020f187220 */ /* 0x000fe20000410000 */
[----:B------:R-:W-:-:S03]  /*0a60*/  FMUL.FTZ R0, R2, 0.5 ;  /* 0x3f00000002007820 */ /* 0x000fc60000410000 */
[----:B------:R-:W-:-:S04]  /*0a70*/  FFMA R15, -R24, R24, R15 ;  /* 0x00000018180f7223 */ /* 0x000fc8000000010f */
[----:B------:R-:W-:-:S07]  /*0a80*/  FFMA R24, R15, R0, R24 ;  /* 0x000000000f187223 */ /* 0x000fce0000000018 */
.L_x_124:
[----:B------:R-:W-:Y:S05]  /*0a90*/  BSYNC.RECONVERGENT B1 ;  /* 0x0000000000017941 */ /* 0x000fea0003800200 */
.L_x_122:
[----:B------:R-:W-:-:S04]  /*0aa0*/  IADD3 R16, P0, PT, RZ, R11, RZ ;  /* 0x0000000bff107210 */ /* 0x000fc80007f1e0ff */
[----:B------:R-:W-:-:S04]  /*0ab0*/  IADD3.X R15, PT, PT, R12, 0x1, RZ, P0, !PT ;  /* 0x000000010c0f7810 */ /* 0x000fc800007fe4ff */
        /* <DEDUP_REMOVED lines=8> */
[----:B------:R-:W1:Y:S01]  /*0b40*/  F2I.S64.TRUNC R24, R24 ;  /* 0x0000001800187311 */ /* 0x000e62000020d900 */
[----:B------:R-:W-:Y:S01]  /*0b50*/  IADD3 R33, P0, P1, R26, UR12, R22 ;  /* 0x0000000c1a217c10 */ /* 0x000fe2000f91e016 */
[----:B------:R-:W-:Y:S01]  /*0b60*/  BSSY.RECONVERGENT B1, `(.L_x_125) ;  /* 0x000001f000017945 */ /* 0x000fe20003800200 */
[----:B--2---:R-:W-:Y:S01]  /*0b70*/  FADD R2, R4, -R15 ;  /* 0x8000000f04027221 */ /* 0x004fe20000000000 */
[----:B---3--:R-:W-:-:S03]  /*0b80*/  FADD R0, R6, -R17 ;  /* 0x8000001106007221 */ /* 0x008fc60000000000 */
[----:B------:R-:W-:-:S04]  /*0b90*/  FMUL R29, R2, R2 ;  /* 0x00000002021d7220 */ /* 0x000fc80000400000 */
[----:B------:R-:W-:Y:S01]  /*0ba0*/  FFMA R0, R0, R0, R29 ;  /* 0x0000000000007223 */ /* 0x000fe2000000001d */
[----:B------:R-:W-:Y:S02]  /*0bb0*/  IADD3.X R29, PT, PT, R27, UR13, R23, P0, P1 ;  /* 0x0000000d1b1d7c10 */ /* 0x000fe400087e2417 */
[----:B-1----:R-:W-:Y:S01]  /*0bc0*/  IADD3 R27, P0, P1, R33, -R20, -R24 ;  /* 0x80000014211b7210 */ /* 0x002fe2000791e818 */
[----:B------:R-:W-:Y:S01]  /*0bd0*/  VIADD R2, R0, 0xf3000000 ;  /* 0xf300000000027836 */ /* 0x000fe20000000000 */
[----:B------:R-:W-:Y:S02]  /*0be0*/  IADD3 R23, P3, PT, R8, R18, RZ ;  /* 0x0000001208177210 */ /* 0x000fe40007f7e0ff */
[----:B------:R-:W-:Y:S02]  /*0bf0*/  IADD3.X R25, PT, PT, R29, ~R21, ~R25, P0, P1 ;  /* 0x800000151d197210 */ /* 0x000fe400007e2c19 */
[----:B------:R-:W-:Y:S01]  /*0c00*/  ISETP.GT.U32.AND P2, PT, R2, 0x727fffff, PT ;  /* 0x727fffff0200780c */ /* 0x000fe20003f44070 */
[----:B------:R1:W2:Y:S01]  /*0c10*/  MUFU.RSQ R29, R0 ;  /* 0x00000000001d7308 */ /* 0x0002a20000001400 */
[-C--:B------:R-:W-:Y:S01]  /*0c20*/  ISETP.GE.U32.AND P1, PT, R27, R30.reuse, PT ;  /* 0x0000001e1b00720c */ /* 0x080fe20003f26070 */
[----:B------:R-:W-:Y:S01]  /*0c30*/  IMAD.X R2, R9, 0x1, R13, P3 ;  /* 0x0000000109027824 */ /* 0x000fe200018e060d */
[----:B------:R-:W-:-:S02]  /*0c40*/  ISETP.LT.U32.AND P0, PT, R27, R30, PT ;  /* 0x0000001e1b00720c */ /* 0x000fc40003f01070 */
[----:B------:R-:W-:Y:S02]  /*0c50*/  IADD3 R8, P3, PT, R7, 0x1, RZ ;  /* 0x0000000107087810 */ /* 0x000fe40007f7e0ff */
[CC--:B0-----:R-:W-:Y:S02]  /*0c60*/  ISETP.GE.AND.EX P1, PT, R25.reuse, R28.reuse, PT, P1 ;  /* 0x0000001c1900720c */ /* 0x0c1fe40003f26310 */
[----:B------:R-:W-:Y:S01]  /*0c70*/  ISETP.LT.AND.EX P0, PT, R25, R28, PT, P0 ;  /* 0x0000001c1900720c */ /* 0x000fe20003f01300 */
[----:B------:R-:W-:Y:S01]  /*0c80*/  IMAD.X R9, RZ, RZ, R10, P3 ;  /* 0x000000ffff097224 */ /* 0x000fe200018e060a */
[----:B------:R-:W-:Y:S02]  /*0c90*/  SEL R32, R23, R32, !P1 ;  /* 0x0000002017207207 */ /* 0x000fe40004800000 */
[----:B------:R-:W-:Y:S02]  /*0ca0*/  SEL R31, R2, R31, !P1 ;  /* 0x0000001f021f7207 */ /* 0x000fe40004800000 */
[----:B------:R-:W-:-:S02]  /*0cb0*/  SEL R30, R27, R30, P0 ;  /* 0x0000001e1b1e7207 */ /* 0x000fc40000000000 */
[----:B------:R-:W-:Y:S01]  /*0cc0*/  SEL R28, R25, R28, P0 ;  /* 0x0000001c191c7207 */ /* 0x000fe20000000000 */
[----:B-12---:R-:W-:Y:S06]  /*0cd0*/  @!P2 BRA `(.L_x_126) ;  /* 0x00000000000ca947 */ /* 0x006fec0003800000 */
[----:B------:R-:W-:-:S07]  /*0ce0*/  MOV R2, 0xd00 ;  /* 0x00000d0000027802 */ /* 0x000fce0000000f00 */
[----:B------:R-:W-:Y:S05]  /*0cf0*/  CALL.REL.NOINC `($__internal_8_$__cuda_sm20_sqrt_rn_f32_slowpath) ;  /* 0x00000004006c7944 */ /* 0x000fea0003c00000 */
[----:B------:R-:W-:Y:S05]  /*0d00*/  BRA `(.L_x_127) ;  /* 0x0000000000107947 */ /* 0x000fea0003800000 */
.L_x_126:
[----:B------:R-:W-:Y:S01]  /*0d10*/  FMUL.FTZ R23, R0, R29 ;  /* 0x0000001d00177220 */ /* 0x000fe20000410000 */
[----:B------:R-:W-:-:S03]  /*0d20*/  FMUL.FTZ R16, R29, 0.5 ;  /* 0x3f0000001d107820 */ /* 0x000fc60000410000 */
[----:B------:R-:W-:-:S04]  /*0d30*/  FFMA R0, -R23, R23, R0 ;  /* 0x0000001717007223 */ /* 0x000fc80000000100 */
[----:B------:R-:W-:-:S07]  /*0d40*/  FFMA R16, R0, R16, R23 ;  /* 0x0000001000107223 */ /* 0x000fce0000000017 */
.L_x_127:
[----:B------:R-:W-:Y:S05]  /*0d50*/  BSYNC.RECONVERGENT B1 ;  /* 0x0000000000017941 */ /* 0x000fea0003800200 */
.L_x_125:
[----:B------:R-:W-:Y:S02]  /*0d60*/  IADD3 R0, P1, PT, R7, -UR14, RZ ;  /* 0x8000000e07007c10 */ /* 0x000fe4000ff3e0ff */
[----:B------:R-:W-:Y:S02]  /*0d70*/  IADD3 R11, P2, PT, RZ, R11, RZ ;  /* 0x0000000bff0b7210 */ /* 0x000fe40007f5e0ff */
[----:B------:R-:W-:Y:S02]  /*0d80*/  ISETP.NE.U32.AND P0, PT, R0, -0x2, PT ;  /* 0xfffffffe0000780c */ /* 0x000fe40003f05070 */
[----:B------:R-:W-:Y:S02]  /*0d90*/  IADD3.X R0, PT, PT, R10, ~UR15, RZ, P1, !PT ;  /* 0x8000000f0a007c10 */ /* 0x000fe40008ffe4ff */
[----:B------:R-:W-:Y:S02]  /*0da0*/  IADD3.X R12, PT, PT, R12, 0x2, RZ, P2, !PT ;  /* 0x000000020c0c7810 */ /* 0x000fe400017fe4ff */
[----:B------:R-:W-:-:S02]  /*0db0*/  ISETP.NE.AND.EX P0, PT, R0, -0x1, PT, P0 ;  /* 0xffffffff0000780c */ /* 0x000fc40003f05300 */
[--C-:B------:R-:W-:Y:S02]  /*0dc0*/  SHF.R.S64 R36, R11, 0x1e, R12.reuse ;  /* 0x0000001e0b247819 */ /* 0x100fe4000000100c */
[----:B------:R-:W-:Y:S02]  /*0dd0*/  SHF.R.S32.HI R0, RZ, 0x1e, R12 ;  /* 0x0000001eff007819 */ /* 0x000fe4000001140c */
[----:B------:R-:W-:Y:S02]  /*0de0*/  SEL R36, R36, RZ, P0 ;  /* 0x000000ff24247207 */ /* 0x000fe40000000000 */
[----:B------:R-:W-:Y:S02]  /*0df0*/  SEL R0, R0, RZ, P0 ;  /* 0x000000ff00007207 */ /* 0x000fe40000000000 */
[C---:B------:R-:W-:Y:S02]  /*0e00*/  IADD3 R34, P1, PT, R36.reuse, UR18, RZ ;  /* 0x0000001224227c10 */ /* 0x040fe4000ff3e0ff */
[----:B------:R-:W-:-:S02]  /*0e10*/  IADD3 R36, P0, PT, R36, UR16, RZ ;  /* 0x0000001024247c10 */ /* 0x000fc4000ff1e0ff */
[C---:B------:R-:W-:Y:S02]  /*0e20*/  IADD3.X R35, PT, PT, R0.reuse, UR19, RZ, P1, !PT ;  /* 0x0000001300237c10 */ /* 0x040fe40008ffe4ff */
[----:B------:R-:W-:-:S03]  /*0e30*/  IADD3.X R37, PT, PT, R0, UR17, RZ, P0, !PT ;  /* 0x0000001100257c10 */ /* 0x000fc600087fe4ff */
[----:B------:R-:W2:Y:S04]  /*0e40*/  LDG.E R34, desc[UR6][R34.64] ;  /* 0x0000000622227981 */ /* 0x000ea8000c1e1900 */
[----:B------:R-:W3:Y:S01]  /*0e50*/  LDG.E R36, desc[UR6][R36.64] ;  /* 0x0000000624247981 */ /* 0x000ee2000c1e1900 */
[----:B------:R-:W-:Y:S01]  /*0e60*/  IADD3 R26, P1, PT, R7, 0x2, RZ ;  /* 0x00000002071a7810 */ /* 0x000fe20007f3e0ff */
[----:B------:R-:W-:Y:S04]  /*0e70*/  BSSY.RECONVERGENT B1, `(.L_x_128) ;  /* 0x0000013000017945 */ /* 0x000fe80003800200 */
[----:B------:R-:W-:-:S02]  /*0e80*/  IMAD.X R27, RZ, RZ, R10, P1 ;  /* 0x000000ffff1b7224 */ /* 0x000fc400008e060a */
[----:B--2---:R-:W-:Y:S01]  /*0e90*/  FADD R2, R3, -R34 ;  /* 0x8000002203027221 */ /* 0x004fe20000000000 */
[----:B---3--:R-:W-:-:S03]  /*0ea0*/  FADD R0, R5, -R36 ;  /* 0x8000002405007221 */ /* 0x008fc60000000000 */
        /* <DEDUP_REMOVED lines=8> */
[----:B--2---:R-:W-:-:S07]  /*0f30*/  MOV R2, 0xf50 ;  /* 0x00000f5000027802 */ /* 0x004fce0000000f00 */
[----:B------:R-:W-:Y:S05]  /*0f40*/  CALL.REL.NOINC `($__internal_8_$__cuda_sm20_sqrt_rn_f32_slowpath) ;  /* 0x0000000000d87944 */ /* 0x000fea0003c00000 */
[----:B------:R-:W-:Y:S05]  /*0f50*/  BRA `(.L_x_130) ;  /* 0x0000000000107947 */ /* 0x000fea0003800000 */
.L_x_129:
[----:B--2---:R-:W-:Y:S01]  /*0f60*/  FMUL.FTZ R16, R25, R2 ;  /* 0x0000000219107220 */ /* 0x004fe20000410000 */
[----:B------:R-:W-:-:S03]  /*0f70*/  FMUL.FTZ R0, R2, 0.5 ;  /* 0x3f00000002007820 */ /* 0x000fc60000410000 */
[----:B------:R-:W-:-:S04]  /*0f80*/  FFMA R25, -R16, R16, R25 ;  /* 0x0000001010197223 */ /* 0x000fc80000000119 */
[----:B------:R-:W-:-:S07]  /*0f90*/  FFMA R16, R25, R0, R16 ;  /* 0x0000000019107223 */ /* 0x000fce0000000010 */
.L_x_130:
[----:B------:R-:W-:Y:S05]  /*0fa0*/  BSYNC.RECONVERGENT B1 ;  /* 0x0000000000017941 */ /* 0x000fea0003800200 */
.L_x_128:
[----:B------:R-:W-:Y:S01]  /*0fb0*/  FADD R15, R15, -R34 ;  /* 0x800000220f0f7221 */ /* 0x000fe20000000000 */
[----:B------:R-:W-:Y:S01]  /*0fc0*/  FADD R17, R17, -R36 ;  /* 0x8000002411117221 */ /* 0x000fe20000000000 */
[----:B------:R0:W1:Y:S01]  /*0fd0*/  F2I.S64.TRUNC R34, R16 ;  /* 0x0000001000227311 */ /* 0x000062000020d900 */
[----:B------:R-:W-:Y:S01]  /*0fe0*/  BSSY.RECONVERGENT B1, `(.L_x_131) ;  /* 0x000000f000017945 */ /* 0x000fe20003800200 */
[----:B------:R-:W-:-:S04]  /*0ff0*/  FMUL R0, R15, R15 ;  /* 0x0000000f0f007220 */ /* 0x000fc80000400000 */
[----:B------:R-:W-:-:S04]  /*1000*/  FFMA R15, R17, R17, R0 ;  /* 0x00000011110f7223 */ /* 0x000fc80000000000 */
[----:B------:R-:W-:Y:S01]  /*1010*/  VIADD R0, R15, 0xf3000000 ;  /* 0xf30000000f007836 */ /* 0x000fe20000000000 */
[----:B------:R0:W2:Y:S04]  /*1020*/  MUFU.RSQ R2, R15 ;  /* 0x0000000f00027308 */ /* 0x0000a80000001400 */
[----:B------:R-:W-:-:S13]  /*1030*/  ISETP.GT.U32.AND P0, PT, R0, 0x727fffff, PT ;  /* 0x727fffff0000780c */ /* 0x000fda0003f04070 */
[----:B012---:R-:W-:Y:S05]  /*1040*/  @!P0 BRA `(.L_x_132) ;  /* 0x0000000000108947 */ /* 0x007fea0003800000 */
[----:B------:R-:W-:Y:S01]  /*1050*/  IMAD.MOV.U32 R0, RZ, RZ, R15 ;  /* 0x000000ffff007224 */ /* 0x000fe200078e000f */
[----:B------:R-:W-:-:S07]  /*1060*/  MOV R2, 0x1080 ;  /* 0x0000108000027802 */ /* 0x000fce0000000f00 */
[----:B------:R-:W-:Y:S05]  /*1070*/  CALL.REL.NOINC `($__internal_8_$__cuda_sm20_sqrt_rn_f32_slowpath) ;  /* 0x00000000008c7944 */ /* 0x000fea0003c00000 */
[----:B------:R-:W-:Y:S05]  /*1080*/  BRA `(.L_x_133) ;  /* 0x0000000000107947 */ /* 0x000fea0003800000 */
.L_x_132:
[----:B------:R-:W-:Y:S01]  /*1090*/  FMUL.FTZ R16, R15, R2 ;  /* 0x000000020f107220 */ /* 0x000fe20000410000 */
[----:B------:R-:W-:-:S03]  /*10a0*/  FMUL.FTZ R0, R2, 0.5 ;  /* 0x3f00000002007820 */ /* 0x000fc60000410000 */
[----:B------:R-:W-:-:S04]  /*10b0*/  FFMA R15, -R16, R16, R15 ;  /* 0x00000010100f7223 */ /* 0x000fc8000000010f */
[----:B------:R-:W-:-:S07]  /*10c0*/  FFMA R16, R15, R0, R16 ;  /* 0x000000000f107223 */ /* 0x000fce0000000010 */
.L_x_133:
[----:B------:R-:W-:Y:S05]  /*10d0*/  BSYNC.RECONVERGENT B1 ;  /* 0x0000000000017941 */ /* 0x000fea0003800200 */
.L_x_131:
[----:B------:R-:W0:Y:S01]  /*10e0*/  F2I.S64.TRUNC R14, R16 ;  /* 0x00000010000e7311 */ /* 0x000e22000020d900 */
[----:B------:R-:W-:Y:S02]  /*10f0*/  IADD3 R17, P0, P1, R34, UR12, R22 ;  /* 0x0000000c22117c10 */ /* 0x000fe4000f91e016 */
[----:B------:R-:W-:Y:S02]  /*1100*/  ISETP.GE.U32.AND P2, PT, R26, UR14, PT ;  /* 0x0000000e1a007c0c */ /* 0x000fe4000bf46070 */
[----:B------:R-:W-:Y:S02]  /*1110*/  IADD3.X R23, PT, PT, R35, UR13, R23, P0, P1 ;  /* 0x0000000d23177c10 */ /* 0x000fe400087e2417 */
[----:B------:R-:W-:Y:S02]  /*1120*/  ISETP.GE.AND.EX P2, PT, R27, UR15, PT, P2 ;  /* 0x0000000f1b007c0c */ /* 0x000fe4000bf46320 */
[----:B------:R-:W-:-:S05]  /*1130*/  IADD3 R7, P3, PT, R7, R18, RZ ;  /* 0x0000001207077210 */ /* 0x000fca0007f7e0ff */
[----:B------:R-:W-:Y:S01]  /*1140*/  IMAD.X R0, R10, 0x1, R13, P3 ;  /* 0x000000010a007824 */ /* 0x000fe200018e060d */
[----:B0-----:R-:W-:Y:S01]  /*1150*/  IADD3 R17, P0, P1, R17, -R20, -R14 ;  /* 0x8000001411117210 */ /* 0x001fe2000791e80e */
[----:B------:R-:W-:-:S03]  /*1160*/  IMAD.MOV.U32 R10, RZ, RZ, R27 ;  /* 0x000000ffff0a7224 */ /* 0x000fc600078e001b */
[----:B------:R-:W-:Y:S02]  /*1170*/  IADD3.X R15, PT, PT, R23, ~R21, ~R15, P0, P1 ;  /* 0x80000015170f7210 */ /* 0x000fe400007e2c0f */
[CC--:B------:R-:W-:Y:S02]  /*1180*/  ISETP.GE.U32.AND P0, PT, R17.reuse, R30.reuse, PT ;  /* 0x0000001e1100720c */ /* 0x0c0fe40003f06070 */
[----:B------:R-:W-:Y:S02]  /*1190*/  ISETP.LT.U32.AND P1, PT, R17, R30, PT ;  /* 0x0000001e1100720c */ /* 0x000fe40003f21070 */
[CC--:B------:R-:W-:Y:S02]  /*11a0*/  ISETP.GE.AND.EX P0, PT, R15.reuse, R28.reuse, PT, P0 ;  /* 0x0000001c0f00720c */ /* 0x0c0fe40003f06300 */
[----:B------:R-:W-:Y:S02]  /*11b0*/  ISETP.LT.AND.EX P1, PT, R15, R28, PT, P1 ;  /* 0x0000001c0f00720c */ /* 0x000fe40003f21310 */
[----:B------:R-:W-:Y:S01]  /*11c0*/  SEL R32, R7, R32, !P0 ;  /* 0x0000002007207207 */ /* 0x000fe20004000000 */
[----:B------:R-:W-:Y:S01]  /*11d0*/  IMAD.MOV.U32 R7, RZ, RZ, R26 ;  /* 0x000000ffff077224 */ /* 0x000fe200078e001a */
[----:B------:R-:W-:-:S02]  /*11e0*/  SEL R31, R0, R31, !P0 ;  /* 0x0000001f001f7207 */ /* 0x000fc40004000000 */
[----:B------:R-:W-:Y:S02]  /*11f0*/  SEL R30, R17, R30, P1 ;  /* 0x0000001e111e7207 */ /* 0x000fe40000800000 */
[----:B------:R-:W-:Y:S01]  /*1200*/  SEL R28, R15, R28, P1 ;  /* 0x0000001c0f1c7207 */ /* 0x000fe20000800000 */
[----:B------:R-:W-:Y:S06]  /*1210*/  @!P2 BRA `(.L_x_134) ;  /* 0xfffffff000e4a947 */ /* 0x000fec000383ffff */
.L_x_112:
[----:B-1234-:R-:W-:Y:S05]  /*1220*/  BSYNC.RECONVERGENT B0 ;  /* 0x0000000000007941 */ /* 0x01efea0003800200 */
.L_x_111:
[----:B------:R-:W1:Y:S02]  /*1230*/  LDCU.64 UR4, c[0x0][0x390] ;  /* 0x00007200ff0477ac */ /* 0x000e640008000a00 */
[----:B-1----:R-:W-:-:S04]  /*1240*/  ISETP.GE.U32.AND P0, PT, R30, UR4, PT ;  /* 0x000000041e007c0c */ /* 0x002fc8000bf06070 */
[----:B0-----:R-:W-:-:S13]  /*1250*/  ISETP.GE.AND.EX P0, PT, R28, UR5, PT, P0 ;  /* 0x000000051c007c0c */ /* 0x001fda000bf06300 */
[----:B------:R-:W-:Y:S05]  /*1260*/  @P0 EXIT ;  /* 0x000000000000094d */ /* 0x000fea0003800000 */
[----:B------:R-:W0:Y:S01]  /*1270*/  LDC.64 R2, c[0x0][0x398] ;  /* 0x0000e600ff027b82 */ /* 0x000e220000000a00 */
[----:B------:R-:W-:-:S05]  /*1280*/  LOP3.LUT R33, R30, R31, RZ, 0xfc, !PT ;  /* 0x0000001f1e217212 */ /* 0x000fca00078efcff */
[----:B0-----:R-:W-:Y:S01]  /*1290*/  REDG.E.MIN.64.STRONG.GPU desc[UR6][R2.64], R32 ;  /* 0x000000200200798e */ /* 0x001fe2000c92e506 */
[----:B------:R-:W-:Y:S05]  /*12a0*/  EXIT ;  /* 0x000000000000794d */ /* 0x000fea0003800000 */
        .weak           $__internal_8_$__cuda_sm20_sqrt_rn_f32_slowpath
        .type           $__internal_8_$__cuda_sm20_sqrt_rn_f32_slowpath,@function
        .size           $__internal_8_$__cuda_sm20_sqrt_rn_f32_slowpath,(.L_x_179 - $__internal_8_$__cuda_sm20_sqrt_rn_f32_slowpath)
$__internal_8_$__cuda_sm20_sqrt_rn_f32_slowpath:
[----:B------:R-:W-:-:S13]  /*12b0*/  LOP3.LUT P0, RZ, R0, 0x7fffffff, RZ, 0xc0, !PT ;  /* 0x7fffffff00ff7812 */ /* 0x000fda000780c0ff */
[----:B------:R-:W-:Y:S01]  /*12c0*/  @!P0 IMAD.MOV.U32 R16, RZ, RZ, R0 ;  /* 0x000000ffff108224 */ /* 0x000fe200078e0000 */
        /* <DEDUP_REMOVED lines=10> */
[----:B0-----:R-:W-:-:S04]  /*1370*/  @P0 FMUL.FTZ R14, R25, R16 ;  /* 0x00000010190e0220 */ /* 0x001fc80000410000 */
[----:B------:R-:W-:-:S04]  /*1380*/  @P0 FADD.FTZ R24, -R14, -RZ ;  /* 0x800000ff0e180221 */ /* 0x000fc80000010100 */
[----:B------:R-:W-:Y:S01]  /*1390*/  @P0 FFMA R29, R14, R24, R25 ;  /* 0x000000180e1d0223 */ /* 0x000fe20000000019 */
[----:B------:R-:W-:Y:S01]  /*13a0*/  @P0 FMUL.FTZ R24, R16, 0.5 ;  /* 0x3f00000010180820 */ /* 0x000fe20000410000 */
[----:B------:R-:W-:-:S03]  /*13b0*/  @!P0 IMAD.MOV.U32 R16, RZ, RZ, R0 ;  /* 0x000000ffff108224 */ /* 0x000fc600078e0000 */
[----:B------:R-:W-:-:S04]  /*13c0*/  @P0 FFMA R24, R29, R24, R14 ;  /* 0x000000181d180223 */ /* 0x000fc8000000000e */
[----:B------:R-:W-:-:S07]  /*13d0*/  @P0 FMUL.FTZ R16, R24, 2.3283064365386962891e-10 ;  /* 0x2f80000018100820 */ /* 0x000fce0000410000 */
.L_x_135:
[----:B------:R-:W-:Y:S02]  /*13e0*/  IMAD.MOV.U32 R24, RZ, RZ, R2 ;  /* 0x000000ffff187224 */ /* 0x000fe400078e0002 */
[----:B------:R-:W-:-:S04]  /*13f0*/  IMAD.MOV.U32 R25, RZ, RZ, 0x0 ;  /* 0x00000000ff197424 */ /* 0x000fc800078e00ff */
[----:B------:R-:W-:Y:S05]  /*1400*/  RET.REL.NODEC R24 `(_Z7tsp_tprPfS_lPyl) ;  /* 0xffffffe818fc7950 */ /* 0x000fea0003c3ffff */
.L_x_136:
        /* <DEDUP_REMOVED lines=15> */
.L_x_179:


//--------------------- .text._Z7nn_initPilPfS0_S_Pl --------------------------
	.section	.text._Z7nn_initPilPfS0_S_Pl,"ax",@progbits
	.align	128
        .global         _Z7nn_initPilPfS0_S_Pl
        .type           _Z7nn_initPilPfS0_S_Pl,@function
        .size           _Z7nn_initPilPfS0_S_Pl,(.L_x_180 - _Z7nn_initPilPfS0_S_Pl)
        .other          _Z7nn_initPilPfS0_S_Pl,@"STO_CUDA_ENTRY STV_DEFAULT"
_Z7nn_initPilPfS0_S_Pl:
.text._Z7nn_initPilPfS0_S_Pl:
[----:B------:R-:W-:Y:S01]  /*0000*/  LDC R1, c[0x0][0x37c] ;  /* 0x0000df00ff017b82 */ /* 0x000fe20000000800 */
[----:B------:R-:W0:Y:S07]  /*0010*/  S2R R9, SR_TID.X ;  /* 0x0000000000097919 */ /* 0x000e2e0000002100 */
[----:B------:R-:W0:Y:S01]  /*0020*/  S2UR UR4, SR_CTAID.X ;  /* 0x00000000000479c3 */ /* 0x000e220000002500 */
[----:B------:R-:W1:Y:S07]  /*0030*/  LDCU.64 UR6, c[0x0][0x388] ;  /* 0x00007100ff0677ac */ /* 0x000e6e0008000a00 */
[----:B------:R-:W0:Y:S01]  /*0040*/  LDC R0, c[0x0][0x360] ;  /* 0x0000d800ff007b82 */ /* 0x000e220000000800 */
[----:B-1----:R-:W-:-:S02]  /*0050*/  IMAD.U32 R21, RZ, RZ, UR6 ;  /* 0x00000006ff157e24 */ /* 0x002fc4000f8e00ff */
[----:B------:R-:W-:Y:S02]  /*0060*/  IMAD.U32 R13, RZ, RZ, UR7 ;  /* 0x00000007ff0d7e24 */ /* 0x000fe4000f8e00ff */
[----:B0-----:R-:W-:-:S05]  /*0070*/  IMAD R9, R0, UR4, R9 ;  /* 0x0000000400097c24 */ /* 0x001fca000f8e0209 */
[----:B------:R-:W-:Y:S02]  /*0080*/  ISETP.GE.U32.AND P0, PT, R9, R21, PT ;  /* 0x000000150900720c */ /* 0x000fe40003f06070 */
[----:B------:R-:W-:-:S04]  /*0090*/  SHF.R.S32.HI R0, RZ, 0x1f, R9 ;  /* 0x0000001fff007819 */ /* 0x000fc80000011409 */
[----:B------:R-:W-:-:S13]  /*00a0*/  ISETP.GE.AND.EX P0, PT, R0, R13, PT, P0 ;  /* 0x0000000d0000720c */ /* 0x000fda0003f06300 */
[----:B------:R-:W-:Y:S05]  /*00b0*/  @P0 EXIT ;  /* 0x000000000000094d */ /* 0x000fea0003800000 */
[----:B------:R-:W0:Y:S01]  /*00c0*/  LDCU.128 UR8, c[0x0][0x3a0] ;  /* 0x00007400ff0877ac */ /* 0x000e220008000c00 */
[-C--:B------:R-:W-:Y:S02]  /*00d0*/  IMAD R4, R0, R21.reuse, RZ ;  /* 0x0000001500047224 */ /* 0x080fe400078e02ff */
[C---:B------:R-:W-:Y:S01]  /*00e0*/  IMAD.WIDE.U32 R2, R9.reuse, R21, RZ ;  /* 0x0000001509027225 */ /* 0x040fe200078e00ff */
[----:B------:R-:W1:Y:S03]  /*00f0*/  LDCU.64 UR6, c[0x0][0x380] ;  /* 0x00007000ff0677ac */ /* 0x000e660008000a00 */
[C---:B------:R-:W-:Y:S01]  /*0100*/  IMAD R15, R9.reuse, R13, R4 ;  /* 0x0000000d090f7224 */ /* 0x040fe200078e0204 */
[----:B------:R-:W2:Y:S01]  /*0110*/  LDCU.64 UR4, c[0x0][0x358] ;  /* 0x00006b00ff0477ac */ /* 0x000ea20008000a00 */
[----:B------:R-:W-:Y:S01]  /*0120*/  IADD3 R7, P2, PT, R9, R2, RZ ;  /* 0x0000000209077210 */ /* 0x000fe20007f5e0ff */
[----:B------:R-:W-:-:S02]  /*0130*/  IMAD.SHL.U32 R14, R2, 0x4, RZ ;  /* 0x00000004020e7824 */ /* 0x000fc400078e00ff */
[----:B------:R-:W-:Y:S02]  /*0140*/  IMAD.IADD R15, R3, 0x1, R15 ;  /* 0x00000001030f7824 */ /* 0x000fe400078e020f */
[----:B------:R-:W-:Y:S02]  /*0150*/  IMAD.MOV.U32 R11, RZ, RZ, 0x1 ;  /* 0x00000001ff0b7424 */ /* 0x000fe400078e00ff */
[--C-:B------:R-:W-:Y:S01]  /*0160*/  IMAD.X R8, R0, 0x1, R15.reuse, P2 ;  /* 0x0000000100087824 */ /* 0x100fe200010e060f */
[----:B------:R-:W-:Y:S02]  /*0170*/  SHF.L.U64.HI R18, R2, 0x2, R15 ;  /* 0x0000000202127819 */ /* 0x000fe4000001020f */
[----:B0-----:R-:W-:Y:S02]  /*0180*/  LEA R4, P0, R9, UR10, 0x3 ;  /* 0x0000000a09047c11 */ /* 0x001fe4000f8018ff */
[----:B------:R-:W-:Y:S02]  /*0190*/  LEA R16, P3, R7, UR8, 0x2 ;  /* 0x0000000807107c11 */ /* 0x000fe4000f8610ff */
[----:B-1----:R-:W-:-:S02]  /*01a0*/  IADD3 R6, P1, PT, R14, UR6, RZ ;  /* 0x000000060e067c10 */ /* 0x002fc4000ff3e0ff */
[----:B------:R-:W-:Y:S02]  /*01b0*/  LEA.HI.X R5, R9, UR11, R0, 0x3, P0 ;  /* 0x0000000b09057c11 */ /* 0x000fe400080f1c00 */
[----:B------:R-:W-:Y:S02]  /*01c0*/  LEA.HI.X R17, R7, UR9, R8, 0x2, P3 ;  /* 0x0000000907117c11 */ /* 0x000fe400098f1408 */
[----:B------:R-:W-:Y:S01]  /*01d0*/  IADD3.X R7, PT, PT, R18, UR7, RZ, P1, !PT ;  /* 0x0000000712077c10 */ /* 0x000fe20008ffe4ff */
[----:B--2---:R0:W-:Y:S01]  /*01e0*/  STG.E.64 desc[UR4][R4.64], RZ ;  /* 0x000000ff04007986 */ /* 0x0041e2000c101b04 */
[----:B------:R-:W-:-:S03]  /*01f0*/  ISETP.NE.U32.AND P0, PT, R21, 0x1, PT ;  /* 0x000000011500780c */ /* 0x000fc60003f05070 */
[----:B------:R0:W-:Y:S01]  /*0200*/  STG.E desc[UR4][R6.64], R9 ;  /* 0x0000000906007986 */ /* 0x0001e2000c101904 */
[----:B------:R-:W-:-:S03]  /*0210*/  ISETP.NE.AND.EX P0, PT, R13, RZ, PT, P0 ;  /* 0x000000ff0d00720c */ /* 0x000fc60003f05300 */
[----:B------:R0:W-:Y:S10]  /*0220*/  STG.E desc[UR4][R16.64], R11 ;  /* 0x0000000b10007986 */ /* 0x0001f4000c101904 */
[----:B------:R-:W-:Y:S05]  /*0230*/  @!P0 BRA `(.L_x_137) ;  /* 0x0000000c00948947 */ /* 0x000fea0003800000 */
[----:B------:R-:W-:-:S04]  /*0240*/  ISETP.GE.U32.AND P0, PT, R21, 0x1, PT ;  /* 0x000000011500780c */ /* 0x000fc80003f06070 */
[----:B------:R-:W-:-:S13]  /*0250*/  ISETP.GE.AND.EX P0, PT, R13, RZ, PT, P0 ;  /* 0x000000ff0d00720c */ /* 0x000fda0003f06300 */
[----:B------:R-:W-:Y:S05]  /*0260*/  @!P0 BRA `(.L_x_138) ;  /* 0x0000000800808947 */ /* 0x000fea0003800000 */
[----:B------:R-:W-:Y:S01]  /*0270*/  BSSY.RECONVERGENT B0, `(.L_x_139) ;  /* 0x000009e000007945 */ /* 0x000fe20003800200 */
[----:B0-----:R-:W-:Y:S01]  /*0280*/  IMAD.MOV.U32 R17, RZ, RZ, 0x1 ;  /* 0x00000001ff117424 */ /* 0x001fe200078e00ff */
[----:B------:R-:W0:Y:S01]  /*0290*/  LDCU.64 UR20, c[0x0][0x388] ;  /* 0x00007100ff1477ac */ /* 0x000e220008000a00 */
[----:B------:R-:W1:Y:S01]  /*02a0*/  LDCU.64 UR12, c[0x0][0x388] ;  /* 0x00007100ff0c77ac */ /* 0x000e620008000a00 */
[----:B------:R-:W2:Y:S01]  /*02b0*/  LDCU.64 UR6, c[0x0][0x3a0] ;  /* 0x00007400ff0677ac */ /* 0x000ea20008000a00 */
[----:B------:R-:W3:Y:S01]  /*02c0*/  LDCU.64 UR14, c[0x0][0x3a0] ;  /* 0x00007400ff0e77ac */ /* 0x000ee20008000a00 */
[----:B------:R-:W4:Y:S02]  /*02d0*/  LDCU.128 UR16, c[0x0][0x390] ;  /* 0x00007200ff1077ac */ /* 0x000f240008000c00 */
.L_x_158:
[----:B------:R-:W-:Y:S01]  /*02e0*/  BSSY.RECONVERGENT B1, `(.L_x_140) ;  /* 0x000003b000017945 */ /* 0x000fe20003800200 */
[----:B0-----:R-:W-:Y:S02]  /*02f0*/  IMAD.MOV.U32 R10, RZ, RZ, R9 ;  /* 0x000000ffff0a7224 */ /* 0x001fe400078e0009 */
[----:B------:R-:W-:Y:S02]  /*0300*/  IMAD.MOV.U32 R8, RZ, RZ, RZ ;  /* 0x000000ffff087224 */ /* 0x000fe400078e00ff */
[----:B------:R-:W-:-:S07]  /*0310*/  IMAD.MOV.U32 R24, RZ, RZ, RZ ;  /* 0x000000ffff187224 */ /* 0x000fce00078e00ff */
.L_x_144:
[----:B------:R-:W-:Y:S01]  /*0320*/  ISETP.NE.AND P0, PT, R9, R8, PT ;  /* 0x000000080900720c */ /* 0x000fe20003f05270 */
[----:B------:R-:W-:-:S12]  /*0330*/  BSSY.RELIABLE B2, `(.L_x_141) ;  /* 0x000000a000027945 */ /* 0x000fd80003800100 */
[----:B------:R-:W-:Y:S05]  /*0340*/  @!P0 BRA `(.L_x_142) ;  /* 0x0000000000208947 */ /* 0x000fea0003800000 */
[----:B------:R-:W-:-:S05]  /*0350*/  IADD3 R0, P0, PT, R8, R2, RZ ;  /* 0x0000000208007210 */ /* 0x000fca0007f1e0ff */
[----:B------:R-:W-:Y:S01]  /*0360*/  IMAD.X R11, R24, 0x1, R15, P0 ;  /* 0x00000001180b7824 */ /* 0x000fe200000e060f */
[----:B--2---:R-:W-:-:S04]  /*0370*/  LEA R12, P0, R0, UR6, 0x2 ;  /* 0x00000006000c7c11 */ /* 0x004fc8000f8010ff */
[----:B------:R-:W-:-:S05]  /*0380*/  LEA.HI.X R13, R0, UR7, R11, 0x2, P0 ;  /* 0x00000007000d7c11 */ /* 0x000fca00080f140b */
[----:B------:R-:W2:Y:S02]  /*0390*/  LDG.E R12, desc[UR4][R12.64] ;  /* 0x000000040c0c7981 */ /* 0x000ea4000c1e1900 */
[----:B--2---:R-:W-:-:S13]  /*03a0*/  ISETP.NE.AND P0, PT, R12, RZ, PT ;  /* 0x000000ff0c00720c */ /* 0x004fda0003f05270 */
[----:B------:R-:W-:Y:S05]  /*03b0*/  @!P0 BREAK.RELIABLE B2 ;  /* 0x0000000000028942 */ /* 0x000fea0003800100 */
[----:B------:R-:W-:Y:S05]  /*03c0*/  @!P0 BRA `(.L_x_143) ;  /* 0x00000000001c8947 */ /* 0x000fea0003800000 */
.L_x_142:
[----:B01234-:R-:W-:Y:S05]  /*03d0*/  BSYNC.RELIABLE B2 ;  /* 0x0000000000027941 */ /* 0x01ffea0003800100 */
.L_x_141:
[----:B------:R-:W-:-:S05]  /*03e0*/  IADD3 R8, P0, PT, R8, 0x1, RZ ;  /* 0x0000000108087810 */ /* 0x000fca0007f1e0ff */
[----:B------:R-:W-:Y:S01]  /*03f0*/  IMAD.X R24, RZ, RZ, R24, P0 ;  /* 0x000000ffff187224 */ /* 0x000fe200000e0618 */
[----:B------:R-:W-:-:S04]  /*0400*/  ISETP.GE.U32.AND P0, PT, R8, UR12, PT ;  /* 0x0000000c08007c0c */ /* 0x000fc8000bf06070 */
[----:B------:R-:W-:-:S13]  /*0410*/  ISETP.GE.AND.EX P0, PT, R24, UR13, PT, P0 ;  /* 0x0000000d18007c0c */ /* 0x000fda000bf06300 */
[----:B------:R-:W-:Y:S05]  /*0420*/  @!P0 BRA `(.L_x_144) ;  /* 0xfffffffc00bc8947 */ /* 0x000fea000383ffff */
[----:B------:R-:W-:Y:S05]  /*0430*/  BRA `(.L_x_145) ;  /* 0x0000000000947947 */ /* 0x000fea0003800000 */
.L_x_143:
[----:B------:R-:W2:Y:S01]  /*0440*/  LDC.64 R22, c[0x0][0x398] ;  /* 0x0000e600ff167b82 */ /* 0x000ea20000000a00 */
[----:B------:R-:W5:Y:S01]  /*0450*/  LDCU.128 UR8, c[0x0][0x390] ;  /* 0x00007200ff0877ac */ /* 0x000f620008000c00 */
[C---:B------:R-:W-:Y:S01]  /*0460*/  IMAD.SHL.U32 R18, R8.reuse, 0x4, RZ ;  /* 0x0000000408127824 */ /* 0x040fe200078e00ff */
[----:B------:R-:W-:-:S05]  /*0470*/  SHF.L.U64.HI R0, R8, 0x2, R24 ;  /* 0x0000000208007819 */ /* 0x000fca0000010218 */
[----:B------:R-:W0:Y:S01]  /*0480*/  LDC.64 R20, c[0x0][0x390] ;  /* 0x0000e400ff147b82 */ /* 0x000e220000000a00 */
[C---:B-----5:R-:W-:Y:S02]  /*0490*/  IADD3 R12, P1, PT, R18.reuse, UR10, RZ ;  /* 0x0000000a120c7c10 */ /* 0x060fe4000ff3e0ff */
[----:B------:R-:W-:Y:S02]  /*04a0*/  IADD3 R18, P0, PT, R18, UR8, RZ ;  /* 0x0000000812127c10 */ /* 0x000fe4000ff1e0ff */
[C---:B------:R-:W-:Y:S01]  /*04b0*/  IADD3.X R13, PT, PT, R0.reuse, UR11, RZ, P1, !PT ;  /* 0x0000000b000d7c10 */ /* 0x040fe20008ffe4ff */
[----:B--2---:R-:W-:Y:S01]  /*04c0*/  IMAD.WIDE R22, R9, 0x4, R22 ;  /* 0x0000000409167825 */ /* 0x004fe200078e0216 */
[----:B------:R-:W-:-:S04]  /*04d0*/  IADD3.X R19, PT, PT, R0, UR9, RZ, P0, !PT ;  /* 0x0000000900137c10 */ /* 0x000fc800087fe4ff */
[----:B------:R-:W2:Y:S01]  /*04e0*/  LDG.E R13, desc[UR4][R12.64] ;  /* 0x000000040c0d7981 */ /* 0x000ea2000c1e1900 */
[----:B0-----:R-:W-:-:S03]  /*04f0*/  IMAD.WIDE R20, R9, 0x4, R20 ;  /* 0x0000000409147825 */ /* 0x001fc600078e0214 */
[----:B------:R-:W2:Y:S04]  /*0500*/  LDG.E R22, desc[UR4][R22.64] ;  /* 0x0000000416167981 */ /* 0x000ea8000c1e1900 */
[----:B------:R-:W5:Y:S04]  /*0510*/  LDG.E R19, desc[UR4][R18.64] ;  /* 0x0000000412137981 */ /* 0x000f68000c1e1900 */
[----:B------:R-:W5:Y:S01]  /*0520*/  LDG.E R20, desc[UR4][R20.64] ;  /* 0x0000000414147981 */ /* 0x000f62000c1e1900 */
[----:B------:R-:W-:Y:S01]  /*0530*/  BSSY.RECONVERGENT B3, `(.L_x_146) ;  /* 0x0000012000037945 */ /* 0x000fe20003800200 */
[----:B--2---:R-:W-:-:S04]  /*0540*/  FADD R9, R22, -R13 ;  /* 0x8000000d16097221 */ /* 0x004fc80000000000 */
[----:B------:R-:W-:Y:S01]  /*0550*/  FMUL R9, R9, R9 ;  /* 0x0000000909097220 */ /* 0x000fe20000400000 */
[----:B-----5:R-:W-:-:S04]  /*0560*/  FADD R0, R20, -R19 ;  /* 0x8000001314007221 */ /* 0x020fc80000000000 */
[----:B------:R-:W-:-:S04]  /*0570*/  FFMA R9, R0, R0, R9 ;  /* 0x0000000000097223 */ /* 0x000fc80000000009 */
[----:B------:R-:W-:Y:S01]  /*0580*/  VIADD R0, R9, 0xf3000000 ;  /* 0xf300000009007836 */ /* 0x000fe20000000000 */
[----:B------:R0:W2:Y:S04]  /*0590*/  MUFU.RSQ R16, R9 ;  /* 0x0000000900107308 */ /* 0x0000a80000001400 */
[----:B------:R-:W-:-:S13]  /*05a0*/  ISETP.GT.U32.AND P0, PT, R0, 0x727fffff, PT ;  /* 0x727fffff0000780c */ /* 0x000fda0003f04070 */
[----:B0-2---:R-:W-:Y:S05]  /*05b0*/  @!P0 BRA `(.L_x_147) ;  /* 0x0000000000148947 */ /* 0x005fea0003800000 */
[----:B------:R-:W-:Y:S01]  /*05c0*/  IMAD.MOV.U32 R0, RZ, RZ, R9 ;  /* 0x000000ffff007224 */ /* 0x000fe200078e0009 */
[----:B------:R-:W-:-:S07]  /*05d0*/  MOV R12, 0x5f0 ;  /* 0x000005f0000c7802 */ /* 0x000fce0000000f00 */
[----:B-1-34-:R-:W-:Y:S05]  /*05e0*/  CALL.REL.NOINC `($__internal_9_$__cuda_sm20_sqrt_rn_f32_slowpath) ;  /* 0x0000000c003c7944 */ /* 0x01afea0003c00000 */
[----:B------:R-:W-:Y:S01]  /*05f0*/  IMAD.MOV.U32 R12, RZ, RZ, R0 ;  /* 0x000000ffff0c7224 */ /* 0x000fe200078e0000 */
[----:B------:R-:W-:Y:S06]  /*0600*/  BRA `(.L_x_148) ;  /* 0x0000000000107947 */ /* 0x000fec0003800000 */
.L_x_147:
[----:B------:R-:W-:Y:S01]  /*0610*/  FMUL.FTZ R12, R9, R16 ;  /* 0x00000010090c7220 */ /* 0x000fe20000410000 */
[----:B------:R-:W-:-:S03]  /*0620*/  FMUL.FTZ R0, R16, 0.5 ;  /* 0x3f00000010007820 */ /* 0x000fc60000410000 */
[----:B------:R-:W-:-:S04]  /*0630*/  FFMA R9, -R12, R12, R9 ;  /* 0x0000000c0c097223 */ /* 0x000fc80000000109 */
[----:B------:R-:W-:-:S07]  /*0640*/  FFMA R12, R9, R0, R12 ;  /* 0x00000000090c7223 */ /* 0x000fce000000000c */
.L_x_148:
[----:B-1-34-:R-:W-:Y:S05]  /*0650*/  BSYNC.RECONVERGENT B3 ;  /* 0x0000000000037941 */ /* 0x01afea0003800200 */
.L_x_146:
[----:B------:R-:W0:Y:S01]  /*0660*/  F2I.S64.TRUNC R12, R12 ;  /* 0x0000000c000c7311 */ /* 0x000e22000020d900 */
[----:B------:R-:W-:-:S07]  /*0670*/  IMAD.MOV.U32 R19, RZ, RZ, R8 ;  /* 0x000000ffff137224 */ /* 0x000fce00078e0008 */
[----:B0-----:R0:W1:Y:S02]  /*0680*/  I2F.S64 R16, R12 ;  /* 0x0000000c00107312 */ /* 0x0010640000301400 */
.L_x_145:
[----:B------:R-:W-:Y:S05]  /*0690*/  BSYNC.RECONVERGENT B1 ;  /* 0x0000000000017941 */ /* 0x000fea0003800200 */
.L_x_140:
[----:B------:R-:W2:Y:S01]  /*06a0*/  LDCU.64 UR8, c[0x0][0x388] ;  /* 0x00007100ff0877ac */ /* 0x000ea20008000a00 */
[----:B------:R-:W-:Y:S01]  /*06b0*/  VIADD R18, R19, 0x1 ;  /* 0x0000000113127836 */ /* 0x000fe20000000000 */
[----:B------:R-:W-:Y:S01]  /*06c0*/  BSSY.RECONVERGENT B1, `(.L_x_149) ;  /* 0x0000046000017945 */ /* 0x000fe20003800200 */
[----:B------:R-:W-:-:S03]  /*06d0*/  IMAD.MOV.U32 R9, RZ, RZ, R19 ;  /* 0x000000ffff097224 */ /* 0x000fc600078e0013 */
[----:B------:R-:W-:Y:S01]  /*06e0*/  SHF.R.S32.HI R0, RZ, 0x1f, R18 ;  /* 0x0000001fff007819 */ /* 0x000fe20000011412 */
[----:B--2---:R-:W-:Y:S02]  /*06f0*/  IMAD.U32 R21, RZ, RZ, UR8 ;  /* 0x00000008ff157e24 */ /* 0x004fe4000f8e00ff */
[----:B0-----:R-:W-:-:S03]  /*0700*/  IMAD.U32 R13, RZ, RZ, UR9 ;  /* 0x00000009ff0d7e24 */ /* 0x001fc6000f8e00ff */
[----:B------:R-:W-:-:S04]  /*0710*/  ISETP.GE.U32.AND P0, PT, R18, R21, PT ;  /* 0x000000151200720c */ /* 0x000fc80003f06070 */
[----:B------:R-:W-:-:S13]  /*0720*/  ISETP.GE.AND.EX P0, PT, R0, R13, PT, P0 ;  /* 0x0000000d0000720c */ /* 0x000fda0003f06300 */
[----:B------:R-:W-:Y:S05]  /*0730*/  @P0 BRA `(.L_x_150) ;  /* 0x0000000000f80947 */ /* 0x000fea0003800000 */
[----:B------:R-:W0:Y:S01]  /*0740*/  LDC.64 R8, c[0x0][0x390] ;  /* 0x0000e400ff087b82 */ /* 0x000e220000000a00 */
[----:B------:R-:W-:Y:S01]  /*0750*/  BSSY.RECONVERGENT B2, `(.L_x_151) ;  /* 0x000003a000027945 */ /* 0x000fe20003800200 */
[----:B------:R-:W-:Y:S02]  /*0760*/  IMAD.MOV.U32 R23, RZ, RZ, R18 ;  /* 0x000000ffff177224 */ /* 0x000fe400078e0012 */
[----:B------:R-:W-:-:S04]  /*0770*/  IMAD.MOV.U32 R20, RZ, RZ, RZ ;  /* 0x000000ffff147224 */ /* 0x000fc800078e00ff */
[----:B------:R-:W2:Y:S01]  /*0780*/  LDC.64 R12, c[0x0][0x398] ;  /* 0x0000e600ff0c7b82 */ /* 0x000ea20000000a00 */
[----:B0-----:R-:W-:-:S04]  /*0790*/  IMAD.WIDE R8, R10, 0x4, R8 ;  /* 0x000000040a087825 */ /* 0x001fc800078e0208 */
[----:B--2---:R-:W-:-:S07]  /*07a0*/  IMAD.WIDE R10, R10, 0x4, R12 ;  /* 0x000000040a0a7825 */ /* 0x004fce00078e020c */
.L_x_157:
[----:B------:R-:W-:-:S05]  /*07b0*/  IADD3 R13, P0, PT, R23, R2, RZ ;  /* 0x00000002170d7210 */ /* 0x000fca0007f1e0ff */
[----:B------:R-:W-:Y:S01]  /*07c0*/  IMAD.X R22, R0, 0x1, R15, P0 ;  /* 0x0000000100167824 */ /* 0x000fe200000e060f */
[----:B------:R-:W-:-:S04]  /*07d0*/  LEA R12, P0, R13, UR14, 0x2 ;  /* 0x0000000e0d0c7c11 */ /* 0x000fc8000f8010ff */
[----:B------:R-:W-:-:S05]  /*07e0*/  LEA.HI.X R13, R13, UR15, R22, 0x2, P0 ;  /* 0x0000000f0d0d7c11 */ /* 0x000fca00080f1416 */
[----:B------:R-:W2:Y:S01]  /*07f0*/  LDG.E R12, desc[UR4][R12.64] ;  /* 0x000000040c0c7981 */ /* 0x000ea2000c1e1900 */
[----:B------:R-:W-:Y:S01]  /*0800*/  BSSY.RECONVERGENT B3, `(.L_x_152) ;  /* 0x0000026000037945 */ /* 0x000fe20003800200 */
[----:B--2---:R-:W-:-:S13]  /*0810*/  ISETP.NE.AND P0, PT, R12, RZ, PT ;  /* 0x000000ff0c00720c */ /* 0x004fda0003f05270 */
[----:B------:R-:W-:Y:S05]  /*0820*/  @P0 BRA `(.L_x_153) ;  /* 0x00000000008c0947 */ /* 0x000fea0003800000 */
[C---:B------:R-:W-:Y:S01]  /*0830*/  IMAD.SHL.U32 R12, R23.reuse, 0x4, RZ ;  /* 0x00000004170c7824 */ /* 0x040fe200078e00ff */
[----:B------:R-:W-:Y:S01]  /*0840*/  SHF.L.U64.HI R0, R23, 0x2, R0 ;  /* 0x0000000217007819 */ /* 0x000fe20000010200 */
[----:B------:R-:W2:Y:S03]  /*0850*/  LDG.E R21, desc[UR4][R10.64] ;  /* 0x000000040a157981 */ /* 0x000ea6000c1e1900 */
[C---:B------:R-:W-:Y:S02]  /*0860*/  IADD3 R22, P1, PT, R12.reuse, UR18, RZ ;  /* 0x000000120c167c10 */ /* 0x040fe4000ff3e0ff */
[----:B------:R-:W-:Y:S02]  /*0870*/  IADD3 R12, P0, PT, R12, UR16, RZ ;  /* 0x000000100c0c7c10 */ /* 0x000fe4000ff1e0ff */
[C---:B------:R-:W-:Y:S02]  /*0880*/  IADD3.X R23, PT, PT, R0.reuse, UR19, RZ, P1, !PT ;  /* 0x0000001300177c10 */ /* 0x040fe40008ffe4ff */
[----:B------:R-:W-:-:S02]  /*0890*/  IADD3.X R13, PT, PT, R0, UR17, RZ, P0, !PT ;  /* 0x00000011000d7c10 */ /* 0x000fc400087fe4ff */
[----:B------:R-:W3:Y:S04]  /*08a0*/  LDG.E R0, desc[UR4][R8.64] ;  /* 0x0000000408007981 */ /* 0x000ee8000c1e1900 */
        /* <DEDUP_REMOVED lines=10> */
[----:B0-2---:R-:W-:Y:S05]  /*0950*/  @!P0 BRA `(.L_x_155) ;  /* 0x0000000000148947 */ /* 0x005fea0003800000 */
[----:B------:R-:W-:Y:S02]  /*0960*/  MOV R0, R21 ;  /* 0x0000001500007202 */ /* 0x000fe40000000f00 */
[----:B------:R-:W-:-:S07]  /*0970*/  MOV R12, 0x990 ;  /* 0x00000990000c7802 */ /* 0x000fce0000000f00 */
[----:B-1----:R-:W-:Y:S05]  /*0980*/  CALL.REL.NOINC `($__internal_9_$__cuda_sm20_sqrt_rn_f32_slowpath) ;  /* 0x0000000800547944 */ /* 0x002fea0003c00000 */
[----:B------:R-:W-:Y:S01]  /*0990*/  IMAD.MOV.U32 R12, RZ, RZ, R0 ;  /* 0x000000ffff0c7224 */ /* 0x000fe200078e0000 */
[----:B------:R-:W-:Y:S06]  /*09a0*/  BRA `(.L_x_156) ;  /* 0x0000000000107947 */ /* 0x000fec0003800000 */
.L_x_155:
[----:B------:R-:W-:Y:S01]  /*09b0*/  FMUL.FTZ R12, R21, R24 ;  /* 0x00000018150c7220 */ /* 0x000fe20000410000 */
[----:B------:R-:W-:-:S03]  /*09c0*/  FMUL.FTZ R0, R24, 0.5 ;  /* 0x3f00000018007820 */ /* 0x000fc60000410000 */
[----:B------:R-:W-:-:S04]  /*09d0*/  FFMA R13, -R12, R12, R21 ;  /* 0x0000000c0c0d7223 */ /* 0x000fc80000000115 */
[----:B------:R-:W-:-:S07]  /*09e0*/  FFMA R12, R13, R0, R12 ;  /* 0x000000000d0c7223 */ /* 0x000fce000000000c */
.L_x_156:
[----:B------:R-:W-:Y:S05]  /*09f0*/  BSYNC.RECONVERGENT B4 ;  /* 0x0000000000047941 */ /* 0x000fea0003800200 */
.L_x_154:
[----:B------:R-:W0:Y:S08]  /*0a00*/  F2I.S64.TRUNC R12, R12 ;  /* 0x0000000c000c7311 */ /* 0x000e30000020d900 */
[----:B0-----:R-:W1:Y:S02]  /*0a10*/  I2F.S64 R13, R12 ;  /* 0x0000000c000d7312 */ /* 0x001e640000301400 */
[----:B-1----:R-:W-:-:S13]  /*0a20*/  FSETP.GT.AND P0, PT, R16, R13, PT ;  /* 0x0000000d1000720b */ /* 0x002fda0003f04000 */
[----:B------:R-:W-:Y:S02]  /*0a30*/  @P0 IMAD.MOV.U32 R16, RZ, RZ, R13 ;  /* 0x000000ffff100224 */ /* 0x000fe400078e000d */
[----:B------:R-:W-:Y:S02]  /*0a40*/  @P0 IMAD.MOV.U32 R20, RZ, RZ, 0x1 ;  /* 0x00000001ff140424 */ /* 0x000fe400078e00ff */
[----:B------:R-:W-:-:S07]  /*0a50*/  @P0 IMAD.MOV.U32 R14, RZ, RZ, R18 ;  /* 0x000000ffff0e0224 */ /* 0x000fce00078e0012 */
.L_x_153:
[----:B------:R-:W-:Y:S05]  /*0a60*/  BSYNC.RECONVERGENT B3 ;  /* 0x0000000000037941 */ /* 0x000fea0003800200 */
.L_x_152:
[----:B------:R-:W-:Y:S02]  /*0a70*/  VIADD R23, R18, 0x1 ;  /* 0x0000000112177836 */ /* 0x000fe40000000000 */
[----:B------:R-:W-:Y:S02]  /*0a80*/  IMAD.U32 R21, RZ, RZ, UR20 ;  /* 0x00000014ff157e24 */ /* 0x000fe4000f8e00ff */
[----:B------:R-:W-:Y:S01]  /*0a90*/  IMAD.U32 R13, RZ, RZ, UR21 ;  /* 0x00000015ff0d7e24 */ /* 0x000fe2000f8e00ff */
[--C-:B------:R-:W-:Y:S01]  /*0aa0*/  SHF.R.S32.HI R0, RZ, 0x1f, R23.reuse ;  /* 0x0000001fff007819 */ /* 0x100fe20000011417 */
[----:B------:R-:W-:Y:S01]  /*0ab0*/  IMAD.MOV.U32 R18, RZ, RZ, R23 ;  /* 0x000000ffff127224 */ /* 0x000fe200078e0017 */
[----:B------:R-:W-:-:S04]  /*0ac0*/  ISETP.GE.U32.AND P0, PT, R23, R21, PT ;  /* 0x000000151700720c */ /* 0x000fc80003f06070 */
[----:B------:R-:W-:-:S13]  /*0ad0*/  ISETP.GE.AND.EX P0, PT, R0, R13, PT, P0 ;  /* 0x0000000d0000720c */ /* 0x000fda0003f06300 */
[----:B------:R-:W-:Y:S05]  /*0ae0*/  @!P0 BRA `(.L_x_157) ;  /* 0xfffffffc00308947 */ /* 0x000fea000383ffff */
[----:B------:R-:W-:Y:S05]  /*0af0*/  BSYNC.RECONVERGENT B2 ;  /* 0x0000000000027941 */ /* 0x000fea0003800200 */
.L_x_151:
[----:B------:R-:W-:-:S04]  /*0b00*/  ISETP.NE.AND P0, PT, R20, RZ, PT ;  /* 0x000000ff1400720c */ /* 0x000fc80003f05270 */
[----:B------:R-:W-:-:S09]  /*0b10*/  SEL R9, R19, R14, !P0 ;  /* 0x0000000e13097207 */ /* 0x000fd20004000000 */
.L_x_150:
[----:B------:R-:W-:Y:S05]  /*0b20*/  BSYNC.RECONVERGENT B1 ;  /* 0x0000000000017941 */ /* 0x000fea0003800200 */
.L_x_149:
[----:B------:R-:W2:Y:S01]  /*0b30*/  LDG.E.64 R26, desc[UR4][R4.64] ;  /* 0x00000004041a7981 */ /* 0x000ea2000c1e1b00 */
[----:B------:R-:W0:Y:S01]  /*0b40*/  LDCU.64 UR8, c[0x0][0x3a0] ;  /* 0x00007400ff0877ac */ /* 0x000e220008000a00 */
[----:B------:R-:W-:Y:S01]  /*0b50*/  IADD3 R0, P0, PT, R9, R2, RZ ;  /* 0x0000000209007210 */ /* 0x000fe20007f1e0ff */
[----:B------:R-:W-:-:S03]  /*0b60*/  IMAD.WIDE.U32 R24, R17, 0x4, R6 ;  /* 0x0000000411187825 */ /* 0x000fc600078e0006 */
[----:B------:R-:W-:Y:S01]  /*0b70*/  LEA.HI.X.SX32 R11, R9, R15, 0x1, P0 ;  /* 0x0000000f090b7211 */ /* 0x000fe200000f0eff */
[----:B------:R-:W-:Y:S02]  /*0b80*/  IMAD.MOV.U32 R29, RZ, RZ, 0x1 ;  /* 0x00000001ff1d7424 */ /* 0x000fe400078e00ff */
[----:B------:R-:W-:Y:S01]  /*0b90*/  VIADD R17, R17, 0x1 ;  /* 0x0000000111117836 */ /* 0x000fe20000000000 */
[----:B0-----:R-:W-:-:S04]  /*0ba0*/  LEA R10, P0, R0, UR8, 0x2 ;  /* 0x00000008000a7c11 */ /* 0x001fc8000f8010ff */
[----:B------:R-:W-:Y:S02]  /*0bb0*/  LEA.HI.X R11, R0, UR9, R11, 0x2, P0 ;  /* 0x00000009000b7c11 */ /* 0x000fe400080f140b */
[----:B------:R-:W-:-:S04]  /*0bc0*/  ISETP.NE.U32.AND P0, PT, R17, R21, PT ;  /* 0x000000151100720c */ /* 0x000fc80003f05070 */
[----:B------:R-:W-:Y:S01]  /*0bd0*/  ISETP.NE.AND.EX P0, PT, RZ, R13, PT, P0 ;  /* 0x0000000dff00720c */ /* 0x000fe20003f05300 */
[----:B--2---:R-:W1:Y:S02]  /*0be0*/  I2F.S64 R27, R26 ;  /* 0x0000001a001b7312 */ /* 0x004e640000301400 */
[----:B-1----:R-:W-:-:S06]  /*0bf0*/  FADD R22, R16, R27 ;  /* 0x0000001b10167221 */ /* 0x002fcc0000000000 */
[----:B------:R-:W0:Y:S02]  /*0c00*/  F2I.S64.TRUNC R22, R22 ;  /* 0x0000001600167311 */ /* 0x000e24000020d900 */
[----:B0-----:R0:W-:Y:S04]  /*0c10*/  STG.E.64 desc[UR4][R4.64], R22 ;  /* 0x0000001604007986 */ /* 0x0011e8000c101b04 */
[----:B------:R0:W-:Y:S04]  /*0c20*/  STG.E desc[UR4][R24.64], R9 ;  /* 0x0000000918007986 */ /* 0x0001e8000c101904 */
[----:B------:R0:W-:Y:S01]  /*0c30*/  STG.E desc[UR4][R10.64], R29 ;  /* 0x0000001d0a007986 */ /* 0x0001e2000c101904 */
[----:B------:R-:W-:Y:S05]  /*0c40*/  @P0 BRA `(.L_x_158) ;  /* 0xfffffff400a40947 */ /* 0x000fea000383ffff */
[----:B------:R-:W-:Y:S05]  /*0c50*/  BSYNC.RECONVERGENT B0 ;  /* 0x0000000000007941 */ /* 0x000fea0003800200 */
.L_x_139:
[----:B------:R-:W-:Y:S05]  /*0c60*/  BRA `(.L_x_137) ;  /* 0x0000000400087947 */ /* 0x000fea0003800000 */
.L_x_138:
[----:B------:R-:W-:Y:S02]  /*0c70*/  IADD3 R12, P0, PT, R21, -0x1, RZ ;  /* 0xffffffff150c7810 */ /* 0x000fe40007f1e0ff */
[----:B------:R-:W-:Y:S01]  /*0c80*/  IADD3 R2, P1, PT, R14, UR8, RZ ;  /* 0x000000080e027c10 */ /* 0x000fe2000ff3e0ff */
[----:B------:R-:W-:Y:S01]  /*0c90*/  IMAD.MOV.U32 R14, RZ, RZ, RZ ;  /* 0x000000ffff0e7224 */ /* 0x000fe200078e00ff */
[----:B------:R-:W-:Y:S02]  /*0ca0*/  LOP3.LUT R0, R12, 0xfffffffc, RZ, 0xc0, !PT ;  /* 0xfffffffc0c007812 */ /* 0x000fe400078ec0ff */
[----:B------:R-:W-:Y:S02]  /*0cb0*/  IADD3.X R10, PT, PT, R13, -0x1, RZ, P0, !PT ;  /* 0xffffffff0d0a7810 */ /* 0x000fe400007fe4ff */
[----:B------:R-:W-:Y:S02]  /*0cc0*/  ISETP.GT.U32.AND P0, PT, R0, RZ, PT ;  /* 0x000000ff0000720c */ /* 0x000fe40003f04070 */
[----:B------:R-:W-:-:S02]  /*0cd0*/  IADD3.X R3, PT, PT, R18, UR9, RZ, P1, !PT ;  /* 0x0000000912037c10 */ /* 0x000fc40008ffe4ff */
[----:B------:R-:W-:Y:S02]  /*0ce0*/  ISETP.GT.AND.EX P0, PT, R10, RZ, PT, P0 ;  /* 0x000000ff0a00720c */ /* 0x000fe40003f04300 */
[----:B------:R-:W-:-:S11]  /*0cf0*/  LOP3.LUT R12, R12, 0x3, RZ, 0xc0, !PT ;  /* 0x000000030c0c7812 */ /* 0x000fd600078ec0ff */
[----:B------:R-:W-:Y:S05]  /*0d00*/  @!P0 BRA `(.L_x_159) ;  /* 0x00000000008c8947 */ /* 0x000fea0003800000 */
[----:B------:R-:W-:Y:S02]  /*0d10*/  ISETP.GT.U32.AND P1, PT, R0, 0xc, PT ;  /* 0x0000000c0000780c */ /* 0x000fe40003f24070 */
[----:B------:R-:W-:Y:S02]  /*0d20*/  PLOP3.LUT P0, PT, PT, PT, PT, 0x80, 0x8 ;  /* 0x000000000008781c */ /* 0x000fe40003f0f070 */
[----:B------:R-:W-:-:S13]  /*0d30*/  ISETP.GT.AND.EX P1, PT, R10, RZ, PT, P1 ;  /* 0x000000ff0a00720c */ /* 0x000fda0003f24310 */
[----:B------:R-:W-:Y:S05]  /*0d40*/  @!P1 BRA `(.L_x_160) ;  /* 0x0000000000409947 */ /* 0x000fea0003800000 */
[----:B------:R-:W-:-:S13]  /*0d50*/  PLOP3.LUT P0, PT, PT, PT, PT, 0x8, 0x80 ;  /* 0x000000000080781c */ /* 0x000fda0003f0e170 */
.L_x_161:
[----:B-1----:R-:W-:Y:S01]  /*0d60*/  IMAD.MOV.U32 R8, RZ, RZ, 0x0 ;  /* 0x00000000ff087424 */ /* 0x002fe200078e00ff */
[----:B------:R-:W-:Y:S01]  /*0d70*/  IADD3 R0, P1, PT, R0, -0x10, RZ ;  /* 0xfffffff000007810 */ /* 0x000fe20007f3e0ff */
[----:B0-----:R-:W-:-:S03]  /*0d80*/  IMAD.MOV.U32 R9, RZ, RZ, -0x80000000 ;  /* 0x80000000ff097424 */ /* 0x001fc600078e00ff */
[----:B------:R-:W-:Y:S02]  /*0d90*/  IADD3.X R10, PT, PT, R10, -0x1, RZ, P1, !PT ;  /* 0xffffffff0a0a7810 */ /* 0x000fe40000ffe4ff */
[----:B------:R1:W-:Y:S01]  /*0da0*/  STG.E.64 desc[UR4][R4.64], R8 ;  /* 0x0000000804007986 */ /* 0x0003e2000c101b04 */
[----:B------:R-:W-:-:S03]  /*0db0*/  ISETP.GT.U32.AND P1, PT, R0, 0xc, PT ;  /* 0x0000000c0000780c */ /* 0x000fc60003f24070 */
[----:B------:R1:W-:Y:S01]  /*0dc0*/  STG.E desc[UR4][R2.64], R11 ;  /* 0x0000000b02007986 */ /* 0x0003e2000c101904 */
[----:B------:R-:W-:-:S03]  /*0dd0*/  ISETP.GT.AND.EX P1, PT, R10, RZ, PT, P1 ;  /* 0x000000ff0a00720c */ /* 0x000fc60003f24310 */
[----:B------:R1:W-:Y:S04]  /*0de0*/  STG.E.64 desc[UR4][R4.64], R8 ;  /* 0x0000000804007986 */ /* 0x0003e8000c101b04 */
[----:B------:R1:W-:Y:S04]  /*0df0*/  STG.E desc[UR4][R2.64], R11 ;  /* 0x0000000b02007986 */ /* 0x0003e8000c101904 */
[----:B------:R1:W-:Y:S04]  /*0e00*/  STG.E.64 desc[UR4][R4.64], R8 ;  /* 0x0000000804007986 */ /* 0x0003e8000c101b04 */
[----:B------:R1:W-:Y:S04]  /*0e10*/  STG.E desc[UR4][R2.64], R11 ;  /* 0x0000000b02007986 */ /* 0x0003e8000c101904 */
[----:B------:R1:W-:Y:S04]  /*0e20*/  STG.E.64 desc[UR4][R4.64], R8 ;  /* 0x0000000804007986 */ /* 0x0003e8000c101b04 */
[----:B------:R1:W-:Y:S01]  /*0e30*/  STG.E desc[UR4][R2.64], R11 ;  /* 0x0000000b02007986 */ /* 0x0003e2000c101904 */
[----:B------:R-:W-:Y:S05]  /*0e40*/  @P1 BRA `(.L_x_161) ;  /* 0xfffffffc00c41947 */ /* 0x000fea000383ffff */
.L_x_160:
[----:B------:R-:W-:-:S04]  /*0e50*/  ISETP.GT.U32.AND P1, PT, R0, 0x4, PT ;  /* 0x000000040000780c */ /* 0x000fc80003f24070 */
[----:B------:R-:W-:-:S13]  /*0e60*/  ISETP.GT.AND.EX P1, PT, R10, RZ, PT, P1 ;  /* 0x000000ff0a00720c */ /* 0x000fda0003f24310 */
[----:B------:R-:W-:Y:S05]  /*0e70*/  @!P1 BRA `(.L_x_162) ;  /* 0x0000000000249947 */ /* 0x000fea0003800000 */
[----:B-1----:R-:W-:Y:S02]  /*0e80*/  HFMA2 R8, -RZ, RZ, 0, 0 ;  /* 0x00000000ff087431 */ /* 0x002fe400000001ff */
[----:B0-----:R-:W-:Y:S01]  /*0e90*/  IMAD.MOV.U32 R9, RZ, RZ, -0x80000000 ;  /* 0x80000000ff097424 */ /* 0x001fe200078e00ff */
[----:B------:R-:W-:Y:S02]  /*0ea0*/  IADD3 R0, P1, PT, R0, -0x8, RZ ;  /* 0xfffffff800007810 */ /* 0x000fe40007f3e0ff */
[----:B------:R-:W-:Y:S02]  /*0eb0*/  PLOP3.LUT P0, PT, PT, PT, PT, 0x8, 0x80 ;  /* 0x000000000080781c */ /* 0x000fe40003f0e170 */
[----:B------:R-:W-:Y:S01]  /*0ec0*/  IADD3.X R10, PT, PT, R10, -0x1, RZ, P1, !PT ;  /* 0xffffffff0a0a7810 */ /* 0x000fe20000ffe4ff */
[----:B------:R2:W-:Y:S04]  /*0ed0*/  STG.E.64 desc[UR4][R4.64], R8 ;  /* 0x0000000804007986 */ /* 0x0005e8000c101b04 */
[----:B------:R2:W-:Y:S04]  /*0ee0*/  STG.E desc[UR4][R2.64], R11 ;  /* 0x0000000b02007986 */ /* 0x0005e8000c101904 */
[----:B------:R2:W-:Y:S04]  /*0ef0*/  STG.E.64 desc[UR4][R4.64], R8 ;  /* 0x0000000804007986 */ /* 0x0005e8000c101b04 */
[----:B------:R2:W-:Y:S02]  /*0f00*/  STG.E desc[UR4][R2.64], R11 ;  /* 0x0000000b02007986 */ /* 0x0005e4000c101904 */
.L_x_162:
[----:B------:R-:W-:-:S04]  /*0f10*/  ISETP.NE.U32.AND P1, PT, R0, RZ, PT ;  /* 0x000000ff0000720c */ /* 0x000fc80003f25070 */
[----:B------:R-:W-:-:S13]  /*0f20*/  ISETP.NE.OR.EX P0, PT, R10, RZ, P0, P1 ;  /* 0x000000ff0a00720c */ /* 0x000fda0000705710 */
[----:B------:R-:W-:Y:S05]  /*0f30*/  @!P0 BRA `(.L_x_163) ;  /* 0x0000000000248947 */ /* 0x000fea0003800000 */
.L_x_159:
[----:B-12---:R-:W-:Y:S02]  /*0f40*/  IMAD.MOV.U32 R8, RZ, RZ, 0x0 ;  /* 0x00000000ff087424 */ /* 0x006fe400078e00ff */
[----:B0-----:R-:W-:-:S07]  /*0f50*/  IMAD.MOV.U32 R9, RZ, RZ, -0x80000000 ;  /* 0x80000000ff097424 */ /* 0x001fce00078e00ff */
.L_x_164:
[----:B------:R-:W-:Y:S01]  /*0f60*/  IADD3 R0, P0, PT, R0, -0x4, RZ ;  /* 0xfffffffc00007810 */ /* 0x000fe20007f1e0ff */
[----:B------:R3:W-:Y:S03]  /*0f70*/  STG.E.64 desc[UR4][R4.64], R8 ;  /* 0x0000000804007986 */ /* 0x0007e6000c101b04 */
[----:B------:R-:W-:Y:S01]  /*0f80*/  IADD3.X R10, PT, PT, R10, -0x1, RZ, P0, !PT ;  /* 0xffffffff0a0a7810 */ /* 0x000fe200007fe4ff */
[----:B------:R3:W-:Y:S01]  /*0f90*/  STG.E desc[UR4][R2.64], R11 ;  /* 0x0000000b02007986 */ /* 0x0007e2000c101904 */
[----:B------:R-:W-:-:S04]  /*0fa0*/  ISETP.NE.U32.AND P0, PT, R0, RZ, PT ;  /* 0x000000ff0000720c */ /* 0x000fc80003f05070 */
[----:B------:R-:W-:-:S13]  /*0fb0*/  ISETP.NE.AND.EX P0, PT, R10, RZ, PT, P0 ;  /* 0x000000ff0a00720c */ /* 0x000fda0003f05300 */
[----:B---3--:R-:W-:Y:S05]  /*0fc0*/  @P0 BRA `(.L_x_164) ;  /* 0xfffffffc00e40947 */ /* 0x008fea000383ffff */
.L_x_163:
[----:B------:R-:W-:-:S04]  /*0fd0*/  ISETP.NE.U32.AND P0, PT, R12, RZ, PT ;  /* 0x000000ff0c00720c */ /* 0x000fc80003f05070 */
[----:B------:R-:W-:-:S13]  /*0fe0*/  ISETP.NE.AND.EX P0, PT, R14, RZ, PT, P0 ;  /* 0x000000ff0e00720c */ /* 0x000fda0003f05300 */
[----:B------:R-:W-:Y:S05]  /*0ff0*/  @!P0 BRA `(.L_x_137) ;  /* 0x0000000000248947 */ /* 0x000fea0003800000 */
[----:B-12---:R-:W-:Y:S02]  /*1000*/  IMAD.MOV.U32 R8, RZ, RZ, 0x0 ;  /* 0x00000000ff087424 */ /* 0x006fe400078e00ff */
[----:B0-----:R-:W-:-:S07]  /*1010*/  IMAD.MOV.U32 R9, RZ, RZ, -0x80000000 ;  /* 0x80000000ff097424 */ /* 0x001fce00078e00ff */
.L_x_165:
[----:B------:R-:W-:Y:S01]  /*1020*/  IADD3 R12, P0, PT, R12, -0x1, RZ ;  /* 0xffffffff0c0c7810 */ /* 0x000fe20007f1e0ff */
[----:B------:R3:W-:Y:S03]  /*1030*/  STG.E.64 desc[UR4][R4.64], R8 ;  /* 0x0000000804007986 */ /* 0x0007e6000c101b04 */
[----:B------:R-:W-:Y:S01]  /*1040*/  IADD3.X R14, PT, PT, R14, -0x1, RZ, P0, !PT ;  /* 0xffffffff0e0e7810 */ /* 0x000fe200007fe4ff */
[----:B------:R3:W-:Y:S01]  /*1050*/  STG.E desc[UR4][R2.64], R11 ;  /* 0x0000000b02007986 */ /* 0x0007e2000c101904 */
[----:B------:R-:W-:-:S04]  /*1060*/  ISETP.NE.U32.AND P0, PT, R12, RZ, PT ;  /* 0x000000ff0c00720c */ /* 0x000fc80003f05070 */
[----:B------:R-:W-:-:S13]  /*1070*/  ISETP.NE.AND.EX P0, PT, R14, RZ, PT, P0 ;  /* 0x000000ff0e00720c */ /* 0x000fda0003f05300 */
[----:B---3--:R-:W-:Y:S05]  /*1080*/  @P0 BRA `(.L_x_165) ;  /* 0xfffffffc00e40947 */ /* 0x008fea000383ffff */
.L_x_137:
[C---:B------:R-:W-:Y:S01]  /*1090*/  LEA R14, P0, R21.reuse, R6, 0x2 ;  /* 0x00000006150e7211 */ /* 0x040fe200078010ff */
[----:B-12---:R-:W2:Y:S01]  /*10a0*/  LDG.E R3, desc[UR4][R6.64] ;  /* 0x0000000406037981 */ /* 0x006ea2000c1e1900 */
[----:B0-----:R-:W0:Y:S02]  /*10b0*/  LDC.64 R8, c[0x0][0x390] ;  /* 0x0000e400ff087b82 */ /* 0x001e240000000a00 */
[----:B------:R-:W-:-:S06]  /*10c0*/  LEA.HI.X R15, R21, R7, R13, 0x2, P0 ;  /* 0x00000007150f7211 */ /* 0x000fcc00000f140d */
[----:B------:R-:W3:Y:S01]  /*10d0*/  LDG.E R15, desc[UR4][R14.64+-0x4] ;  /* 0xfffffc040e0f7981 */ /* 0x000ee2000c1e1900 */
[----:B------:R-:W2:Y:S02]  /*10e0*/  LDC.64 R12, c[0x0][0x398] ;  /* 0x0000e600ff0c7b82 */ /* 0x000ea40000000a00 */
[----:B--2---:R-:W-:-:S04]  /*10f0*/  IMAD.WIDE R10, R3, 0x4, R12 ;  /* 0x00000004030a7825 */ /* 0x004fc800078e020c */
[----:B0-----:R-:W-:Y:S02]  /*1100*/  IMAD.WIDE R2, R3, 0x4, R8 ;  /* 0x0000000403027825 */ /* 0x001fe400078e0208 */
[----:B------:R-:W2:Y:S02]  /*1110*/  LDG.E R10, desc[UR4][R10.64] ;  /* 0x000000040a0a7981 */ /* 0x000ea4000c1e1900 */
[C---:B---3--:R-:W-:Y:S02]  /*1120*/  IMAD.WIDE R12, R15.reuse, 0x4, R12 ;  /* 0x000000040f0c7825 */ /* 0x048fe400078e020c */
[----:B------:R-:W3:Y:S02]  /*1130*/  LDG.E R2, desc[UR4][R2.64] ;  /* 0x0000000402027981 */ /* 0x000ee4000c1e1900 */
[----:B------:R-:W-:Y:S02]  /*1140*/  IMAD.WIDE R8, R15, 0x4, R8 ;  /* 0x000000040f087825 */ /* 0x000fe400078e0208 */
        /* <DEDUP_REMOVED lines=12> */
[----:B------:R-:W-:Y:S05]  /*1210*/  CALL.REL.NOINC `($__internal_9_$__cuda_sm20_sqrt_rn_f32_slowpath) ;  /* 0x0000000000307944 */ /* 0x000fea0003c00000 */
[----:B------:R-:W-:Y:S05]  /*1220*/  BRA `(.L_x_168) ;  /* 0x0000000000107947 */ /* 0x000fea0003800000 */
.L_x_167:
[----:B------:R-:W-:Y:S01]  /*1230*/  FMUL.FTZ R3, R0, R7 ;  /* 0x0000000700037220 */ /* 0x000fe20000410000 */
[----:B------:R-:W-:-:S03]  /*1240*/  FMUL.FTZ R7, R7, 0.5 ;  /* 0x3f00000007077820 */ /* 0x000fc60000410000 */
[----:B------:R-:W-:-:S04]  /*1250*/  FFMA R0, -R3, R3, R0 ;  /* 0x0000000303007223 */ /* 0x000fc80000000100 */
[----:B------:R-:W-:-:S07]  /*1260*/  FFMA R0, R0, R7, R3 ;  /* 0x0000000700007223 */ /* 0x000fce0000000003 */
.L_x_168:
[----:B------:R-:W-:Y:S05]  /*1270*/  BSYNC.RECONVERGENT B0 ;  /* 0x0000000000007941 */ /* 0x000fea0003800200 */
.L_x_166:
[----:B------:R-:W2:Y:S01]  /*1280*/  LDG.E.64 R6, desc[UR4][R4.64] ;  /* 0x0000000404067981 */ /* 0x000ea2000c1e1b00 */
[----:B------:R-:W2:Y:S02]  /*1290*/  F2I.S64.TRUNC R2, R0 ;  /* 0x0000000000027311 */ /* 0x000ea4000020d900 */
[----:B--2---:R-:W-:-:S05]  /*12a0*/  IADD3 R2, P0, PT, R2, R6, RZ ;  /* 0x0000000602027210 */ /* 0x004fca0007f1e0ff */
[----:B------:R-:W-:-:S05]  /*12b0*/  IMAD.X R3, R3, 0x1, R7, P0 ;  /* 0x0000000103037824 */ /* 0x000fca00000e0607 */
[----:B------:R-:W-:Y:S01]  /*12c0*/  STG.E.64 desc[UR4][R4.64], R2 ;  /* 0x0000000204007986 */ /* 0x000fe2000c101b04 */
[----:B------:R-:W-:Y:S05]  /*12d0*/  EXIT ;  /* 0x000000000000794d */ /* 0x000fea0003800000 */
        .weak           $__internal_9_$__cuda_sm20_sqrt_rn_f32_slowpath
        .type           $__internal_9_$__cuda_sm20_sqrt_rn_f32_slowpath,@function
        .size           $__internal_9_$__cuda_sm20_sqrt_rn_f32_slowpath,(.L_x_180 - $__internal_9_$__cuda_sm20_sqrt_rn_f32_slowpath)
$__internal_9_$__cuda_sm20_sqrt_rn_f32_slowpath:
        /* <DEDUP_REMOVED lines=13> */
[----:B------:R-:W-:-:S03]  /*13b0*/  @P0 FMUL.FTZ R22, R22, 0.5 ;  /* 0x3f00000016160820 */ /* 0x000fc60000410000 */
[----:B------:R-:W-:-:S04]  /*13c0*/  @P0 FADD.FTZ R13, -R24, -RZ ;  /* 0x800000ff180d0221 */ /* 0x000fc80000010100 */
[----:B------:R-:W-:Y:S01]  /*13d0*/  @P0 FFMA R23, R24, R13, R21 ;  /* 0x0000000d18170223 */ /* 0x000fe20000000015 */
[----:B------:R-:W-:-:S03]  /*13e0*/  @!P0 IMAD.MOV.U32 R13, RZ, RZ, R0 ;  /* 0x000000ffff0d8224 */ /* 0x000fc600078e0000 */
[----:B------:R-:W-:-:S04]  /*13f0*/  @P0 FFMA R22, R23, R22, R24 ;  /* 0x0000001617160223 */ /* 0x000fc80000000018 */
[----:B------:R-:W-:-:S07]  /*1400*/  @P0 FMUL.FTZ R13, R22, 2.3283064365386962891e-10 ;  /* 0x2f800000160d0820 */ /* 0x000fce0000410000 */
.L_x_169:
[----:B------:R-:W-:Y:S02]  /*1410*/  IMAD.MOV.U32 R0, RZ, RZ, R13 ;  /* 0x000000ffff007224 */ /* 0x000fe400078e000d */
[----:B------:R-:W-:-:S04]  /*1420*/  IMAD.MOV.U32 R13, RZ, RZ, 0x0 ;  /* 0x00000000ff0d7424 */ /* 0x000fc800078e00ff */
[----:B------:R-:W-:Y:S05]  /*1430*/  RET.REL.NODEC R12 `(_Z7nn_initPilPfS0_S_Pl) ;  /* 0xffffffe80cf07950 */ /* 0x000fea0003c3ffff */
.L_x_170:
        /* <DEDUP_REMOVED lines=12> */
.L_x_180:


//--------------------- .nv.shared.reserved.0     --------------------------
	.section	.nv.shared.reserved.0,"aw",@nobits
	.weak		__nv_reservedSMEM_offset_0_alias
	.size		__nv_reservedSMEM_offset_0_alias, 0, 64
	.other		__nv_reservedSMEM_offset_0_alias,@"STO_CUDA_RESERVED_SHARED STV_DEFAULT"
__nv_reservedSMEM_offset_0_alias:
	.zero		0
	.zero		64


//--------------------- .nv.constant0._Z7tsp_tpnPfS_lPyll --------------------------
	.section	.nv.constant0._Z7tsp_tpnPfS_lPyll,"a",@progbits
	.sectionflags	@""
	.align	4
.nv.constant0._Z7tsp_tpnPfS_lPyll:
	.zero		944


//--------------------- .nv.constant0._Z8tsp_tprcPfS_lPyl --------------------------
	.section	.nv.constant0._Z8tsp_tprcPfS_lPyl,"a",@progbits
	.sectionflags	@""
	.align	4
.nv.constant0._Z8tsp_tprcPfS_lPyl:
	.zero		936


//--------------------- .nv.constant0._Z9tsp_tpredPfS_lPyll --------------------------
	.section	.nv.constant0._Z9tsp_tpredPfS_lPyll,"a",@progbits
	.sectionflags	@""
	.align	4
.nv.constant0._Z9tsp_tpredPfS_lPyll:
	.zero		944


//--------------------- .nv.constant0._Z7tsp_tprPfS_lPyl --------------------------
	.section	.nv.constant0._Z7tsp_tprPfS_lPyl,"a",@progbits
	.sectionflags	@""
	.align	4
.nv.constant0._Z7tsp_tprPfS_lPyl:
	.zero		936


//--------------------- .nv.constant0._Z7nn_initPilPfS0_S_Pl --------------------------
	.section	.nv.constant0._Z7nn_initPilPfS0_S_Pl,"a",@progbits
	.sectionflags	@""
	.align	4
.nv.constant0._Z7nn_initPilPfS0_S_Pl:
	.zero		944


//--------------------- SYMBOLS --------------------------

	.type		.nv.reservedSmem.offset0,@object
	.size		.nv.reservedSmem.offset0,0x4
